//
// Generated by NVIDIA NVVM Compiler
//
// Compiler Build ID: CL-36424714
// Cuda compilation tools, release 13.0, V13.0.88
// Based on NVVM 20.0.0
//

.version 9.0
.target sm_100
.address_size 64

	// .globl	_Z14computeLengthsPcPii
.extern .shared .align 16 .b8 shared_bins[];

.visible .entry _Z14computeLengthsPcPii(
	.param .u64 .ptr .align 1 _Z14computeLengthsPcPii_param_0,
	.param .u64 .ptr .align 1 _Z14computeLengthsPcPii_param_1,
	.param .u32 _Z14computeLengthsPcPii_param_2
)
{
	.reg .pred 	%p<13>;
	.reg .b16 	%rs<12>;
	.reg .b32 	%r<20>;
	.reg .b64 	%rd<9>;

	ld.param.u64 	%rd2, [_Z14computeLengthsPcPii_param_0];
	ld.param.u64 	%rd3, [_Z14computeLengthsPcPii_param_1];
	ld.param.u32 	%r3, [_Z14computeLengthsPcPii_param_2];
	mov.u32 	%r4, %ctaid.x;
	mov.u32 	%r5, %ntid.x;
	mov.u32 	%r6, %tid.x;
	mad.lo.s32 	%r1, %r4, %r5, %r6;
	setp.ge.s32 	%p1, %r1, %r3;
	@%p1 bra 	$L__BB0_13;
	cvta.to.global.u64 	%rd4, %rd2;
	mul.lo.s32 	%r8, %r1, 11;
	cvt.s64.s32 	%rd5, %r8;
	add.s64 	%rd1, %rd4, %rd5;
	ld.global.u8 	%rs1, [%rd1];
	setp.ne.s16 	%p2, %rs1, 0;
	mov.b32 	%r19, 0;
	@%p2 bra 	$L__BB0_3;
$L__BB0_2:
	cvta.to.global.u64 	%rd6, %rd3;
	mul.wide.s32 	%rd7, %r1, 4;
	add.s64 	%rd8, %rd6, %rd7;
	st.global.u32 	[%rd8], %r19;
	bra.uni 	$L__BB0_13;
$L__BB0_3:
	ld.global.u8 	%rs2, [%rd1+1];
	setp.eq.s16 	%p3, %rs2, 0;
	mov.b32 	%r19, 1;
	@%p3 bra 	$L__BB0_2;
	ld.global.u8 	%rs3, [%rd1+2];
	setp.eq.s16 	%p4, %rs3, 0;
	mov.b32 	%r19, 2;
	@%p4 bra 	$L__BB0_2;
	ld.global.u8 	%rs4, [%rd1+3];
	setp.eq.s16 	%p5, %rs4, 0;
	mov.b32 	%r19, 3;
	@%p5 bra 	$L__BB0_2;
	ld.global.u8 	%rs5, [%rd1+4];
	setp.eq.s16 	%p6, %rs5, 0;
	mov.b32 	%r19, 4;
	@%p6 bra 	$L__BB0_2;
	ld.global.u8 	%rs6, [%rd1+5];
	setp.eq.s16 	%p7, %rs6, 0;
	mov.b32 	%r19, 5;
	@%p7 bra 	$L__BB0_2;
	ld.global.u8 	%rs7, [%rd1+6];
	setp.eq.s16 	%p8, %rs7, 0;
	mov.b32 	%r19, 6;
	@%p8 bra 	$L__BB0_2;
	ld.global.u8 	%rs8, [%rd1+7];
	setp.eq.s16 	%p9, %rs8, 0;
	mov.b32 	%r19, 7;
	@%p9 bra 	$L__BB0_2;
	ld.global.u8 	%rs9, [%rd1+8];
	setp.eq.s16 	%p10, %rs9, 0;
	mov.b32 	%r19, 8;
	@%p10 bra 	$L__BB0_2;
	ld.global.u8 	%rs10, [%rd1+9];
	setp.eq.s16 	%p11, %rs10, 0;
	mov.b32 	%r19, 9;
	@%p11 bra 	$L__BB0_2;
	ld.global.u8 	%rs11, [%rd1+10];
	setp.eq.s16 	%p12, %rs11, 0;
	mov.b32 	%r19, 10;
	@%p12 bra 	$L__BB0_2;
$L__BB0_13:
	ret;

}
	// .globl	_Z18computeNCountGramsPiS_iiii
.visible .entry _Z18computeNCountGramsPiS_iiii(
	.param .u64 .ptr .align 1 _Z18computeNCountGramsPiS_iiii_param_0,
	.param .u64 .ptr .align 1 _Z18computeNCountGramsPiS_iiii_param_1,
	.param .u32 _Z18computeNCountGramsPiS_iiii_param_2,
	.param .u32 _Z18computeNCountGramsPiS_iiii_param_3,
	.param .u32 _Z18computeNCountGramsPiS_iiii_param_4,
	.param .u32 _Z18computeNCountGramsPiS_iiii_param_5
)
{
	.reg .pred 	%p<38>;
	.reg .b16 	%rs<35>;
	.reg .b32 	%r<293>;
	.reg .b64 	%rd<21>;

	ld.param.u64 	%rd5, [_Z18computeNCountGramsPiS_iiii_param_0];
	ld.param.u64 	%rd6, [_Z18computeNCountGramsPiS_iiii_param_1];
	ld.param.u32 	%r61, [_Z18computeNCountGramsPiS_iiii_param_3];
	ld.param.u32 	%r62, [_Z18computeNCountGramsPiS_iiii_param_4];
	ld.param.u32 	%r63, [_Z18computeNCountGramsPiS_iiii_param_5];
	cvta.to.global.u64 	%rd1, %rd5;
	cvta.to.global.u64 	%rd2, %rd6;
	mov.u32 	%r64, %ctaid.x;
	mov.u32 	%r1, %ntid.x;
	mov.u32 	%r284, %tid.x;
	mad.lo.s32 	%r3, %r64, %r1, %r284;
	setp.ge.s32 	%p3, %r284, %r61;
	@%p3 bra 	$L__BB1_3;
	mov.u32 	%r262, %r284;
$L__BB1_2:
	shl.b32 	%r65, %r262, 2;
	mov.u32 	%r66, shared_bins;
	add.s32 	%r67, %r66, %r65;
	mov.b32 	%r68, 0;
	st.shared.u32 	[%r67], %r68;
	add.s32 	%r262, %r262, %r1;
	setp.lt.s32 	%p4, %r262, %r61;
	@%p4 bra 	$L__BB1_2;
$L__BB1_3:
	bar.sync 	0;
	sub.s32 	%r69, %r62, %r63;
	setp.gt.s32 	%p5, %r3, %r69;
	@%p5 bra 	$L__BB1_20;
	setp.lt.s32 	%p7, %r63, 1;
	mov.pred 	%p37, 0;
	mov.b32 	%r282, 0;
	mov.b64 	%rd20, 0;
	@%p7 bra 	$L__BB1_17;
	and.b32  	%r6, %r63, 7;
	setp.lt.u32 	%p8, %r63, 8;
	mov.b32 	%r282, 0;
	mov.b16 	%rs34, 1;
	mov.u32 	%r274, %r282;
	mov.u32 	%r281, %r282;
	@%p8 bra 	$L__BB1_8;
	and.b32  	%r274, %r63, 2147483640;
	mov.b32 	%r282, 0;
	mov.b16 	%rs34, 1;
	mov.u32 	%r264, %r282;
$L__BB1_7:
	.pragma "nounroll";
	add.s32 	%r74, %r264, %r3;
	mul.wide.s32 	%rd8, %r74, 4;
	add.s64 	%rd9, %rd1, %rd8;
	ld.global.u32 	%r75, [%rd9];
	mad.lo.s32 	%r77, %r281, 10, %r75;
	shl.b32 	%r78, %r75, 2;
	add.s32 	%r79, %r75, -6;
	setp.lt.u32 	%p9, %r79, -4;
	ld.global.u32 	%r80, [%rd9+4];
	mad.lo.s32 	%r82, %r77, 10, %r80;
	ld.global.u32 	%r83, [%rd9+8];
	mad.lo.s32 	%r85, %r82, 10, %r83;
	shl.b32 	%r86, %r282, 4;
	add.s32 	%r87, %r78, %r86;
	add.s32 	%r88, %r87, %r80;
	shl.b32 	%r89, %r88, 4;
	shl.b32 	%r90, %r83, 2;
	add.s32 	%r91, %r89, %r90;
	add.s32 	%r92, %r80, -6;
	setp.lt.u32 	%p10, %r92, -4;
	ld.global.u32 	%r93, [%rd9+12];
	mad.lo.s32 	%r95, %r85, 10, %r93;
	add.s32 	%r96, %r83, -6;
	setp.lt.u32 	%p11, %r96, -4;
	ld.global.u32 	%r97, [%rd9+16];
	mad.lo.s32 	%r99, %r95, 10, %r97;
	ld.global.u32 	%r100, [%rd9+20];
	mad.lo.s32 	%r102, %r99, 10, %r100;
	add.s32 	%r103, %r91, %r93;
	shl.b32 	%r104, %r103, 4;
	shl.b32 	%r105, %r97, 2;
	add.s32 	%r106, %r104, %r105;
	add.s32 	%r107, %r106, %r100;
	shl.b32 	%r108, %r107, 4;
	add.s32 	%r109, %r93, -6;
	setp.lt.u32 	%p12, %r109, -4;
	ld.global.u32 	%r110, [%rd9+24];
	mad.lo.s32 	%r112, %r102, 10, %r110;
	add.s32 	%r113, %r97, -6;
	setp.lt.u32 	%p13, %r113, -4;
	ld.global.u32 	%r114, [%rd9+28];
	mad.lo.s32 	%r115, %r112, 10, %r114;
	shl.b32 	%r116, %r110, 2;
	add.s32 	%r117, %r108, %r116;
	add.s32 	%r118, %r117, %r114;
	add.s32 	%r119, %r100, -6;
	setp.lt.u32 	%p14, %r119, -4;
	add.s32 	%r120, %r110, -6;
	add.s32 	%r281, %r115, -11111111;
	add.s32 	%r282, %r118, -43690;
	add.s32 	%r121, %r114, -6;
	min.u32 	%r122, %r121, %r120;
	setp.lt.u32 	%p15, %r122, -4;
	selp.b16 	%rs16, 0, %rs34, %p9;
	selp.b16 	%rs17, 0, %rs16, %p10;
	selp.b16 	%rs18, 0, %rs17, %p11;
	selp.b16 	%rs19, 0, %rs18, %p12;
	selp.b16 	%rs20, 0, %rs19, %p13;
	selp.b16 	%rs21, 0, %rs20, %p14;
	selp.b16 	%rs34, 0, %rs21, %p15;
	add.s32 	%r264, %r264, 8;
	setp.ne.s32 	%p16, %r264, %r274;
	@%p16 bra 	$L__BB1_7;
$L__BB1_8:
	setp.eq.s32 	%p17, %r6, 0;
	@%p17 bra 	$L__BB1_16;
	and.b32  	%r19, %r63, 3;
	setp.lt.u32 	%p18, %r6, 4;
	@%p18 bra 	$L__BB1_11;
	add.s32 	%r124, %r274, %r3;
	mul.wide.s32 	%rd10, %r124, 4;
	add.s64 	%rd11, %rd1, %rd10;
	ld.global.u32 	%r125, [%rd11];
	mad.lo.s32 	%r127, %r281, 10, %r125;
	shl.b32 	%r128, %r125, 2;
	add.s32 	%r129, %r125, -6;
	setp.lt.u32 	%p19, %r129, -4;
	ld.global.u32 	%r130, [%rd11+4];
	mad.lo.s32 	%r132, %r127, 10, %r130;
	ld.global.u32 	%r133, [%rd11+8];
	mad.lo.s32 	%r135, %r132, 10, %r133;
	shl.b32 	%r136, %r282, 4;
	add.s32 	%r137, %r128, %r136;
	add.s32 	%r138, %r137, %r130;
	shl.b32 	%r139, %r138, 4;
	shl.b32 	%r140, %r133, 2;
	add.s32 	%r141, %r139, %r140;
	add.s32 	%r142, %r130, -6;
	setp.lt.u32 	%p20, %r142, -4;
	ld.global.u32 	%r143, [%rd11+12];
	mad.lo.s32 	%r144, %r135, 10, %r143;
	add.s32 	%r145, %r133, -6;
	add.s32 	%r281, %r144, -1111;
	add.s32 	%r146, %r141, %r143;
	add.s32 	%r282, %r146, -170;
	add.s32 	%r147, %r143, -6;
	min.u32 	%r148, %r147, %r145;
	setp.lt.u32 	%p21, %r148, -4;
	selp.b16 	%rs23, 0, %rs34, %p19;
	selp.b16 	%rs24, 0, %rs23, %p20;
	selp.b16 	%rs34, 0, %rs24, %p21;
	add.s32 	%r274, %r274, 4;
$L__BB1_11:
	setp.eq.s32 	%p22, %r19, 0;
	@%p22 bra 	$L__BB1_16;
	setp.eq.s32 	%p23, %r19, 1;
	@%p23 bra 	$L__BB1_14;
	add.s32 	%r150, %r274, %r3;
	mul.wide.s32 	%rd12, %r150, 4;
	add.s64 	%rd13, %rd1, %rd12;
	ld.global.u32 	%r151, [%rd13];
	mad.lo.s32 	%r153, %r281, 10, %r151;
	shl.b32 	%r154, %r151, 2;
	add.s32 	%r155, %r151, -6;
	ld.global.u32 	%r156, [%rd13+4];
	mad.lo.s32 	%r157, %r153, 10, %r156;
	add.s32 	%r281, %r157, -11;
	shl.b32 	%r158, %r282, 4;
	add.s32 	%r159, %r154, %r158;
	add.s32 	%r160, %r159, %r156;
	add.s32 	%r282, %r160, -10;
	add.s32 	%r161, %r156, -6;
	min.u32 	%r162, %r161, %r155;
	setp.lt.u32 	%p24, %r162, -4;
	selp.b16 	%rs34, 0, %rs34, %p24;
	add.s32 	%r274, %r274, 2;
$L__BB1_14:
	and.b32  	%r163, %r63, 1;
	setp.eq.b32 	%p25, %r163, 1;
	not.pred 	%p26, %p25;
	@%p26 bra 	$L__BB1_16;
	add.s32 	%r164, %r274, %r3;
	mul.wide.s32 	%rd14, %r164, 4;
	add.s64 	%rd15, %rd1, %rd14;
	ld.global.u32 	%r165, [%rd15];
	mad.lo.s32 	%r166, %r281, 10, %r165;
	add.s32 	%r281, %r166, -1;
	shl.b32 	%r167, %r282, 2;
	add.s32 	%r168, %r165, %r167;
	add.s32 	%r282, %r168, -2;
	add.s32 	%r169, %r165, -6;
	setp.lt.u32 	%p27, %r169, -4;
	selp.b16 	%rs34, 0, %rs34, %p27;
$L__BB1_16:
	and.b16  	%rs26, %rs34, 255;
	setp.eq.s16 	%p37, %rs26, 0;
	cvt.s64.s32 	%rd20, %r281;
$L__BB1_17:
	@%p37 bra 	$L__BB1_19;
	shl.b32 	%r170, %r282, 2;
	mov.u32 	%r171, shared_bins;
	add.s32 	%r172, %r171, %r170;
	atom.shared.add.u32 	%r173, [%r172], 1;
	bra.uni 	$L__BB1_20;
$L__BB1_19:
	shl.b64 	%rd16, %rd20, 2;
	add.s64 	%rd17, %rd2, %rd16;
	atom.global.add.u32 	%r174, [%rd17], 1;
$L__BB1_20:
	setp.ge.s32 	%p28, %r284, %r61;
	bar.sync 	0;
	@%p28 bra 	$L__BB1_33;
	setp.gt.s32 	%p29, %r63, 0;
	@%p29 bra 	$L__BB1_22;
	bra.uni 	$L__BB1_32;
$L__BB1_22:
	and.b32  	%r41, %r63, 3;
	and.b32  	%r180, %r63, 2147483644;
	neg.s32 	%r42, %r180;
$L__BB1_23:
	setp.lt.u32 	%p31, %r63, 4;
	mov.b32 	%r290, 1;
	mov.u32 	%r289, %r61;
	@%p31 bra 	$L__BB1_27;
	mov.b32 	%r291, 0;
	mov.u32 	%r285, %r42;
	mov.u32 	%r289, %r61;
$L__BB1_25:
	shr.s32 	%r184, %r289, 31;
	shr.u32 	%r185, %r184, 30;
	add.s32 	%r186, %r289, %r185;
	shr.s32 	%r187, %r186, 2;
	div.s32 	%r188, %r284, %r187;
	shr.s32 	%r189, %r188, 31;
	shr.u32 	%r190, %r189, 30;
	add.s32 	%r191, %r188, %r190;
	and.b32  	%r192, %r191, 2147483644;
	sub.s32 	%r193, %r188, %r192;
	mad.lo.s32 	%r194, %r291, 10, %r193;
	shr.u32 	%r195, %r184, 28;
	add.s32 	%r196, %r289, %r195;
	shr.s32 	%r197, %r196, 4;
	div.s32 	%r198, %r284, %r197;
	shr.s32 	%r199, %r198, 31;
	shr.u32 	%r200, %r199, 30;
	add.s32 	%r201, %r198, %r200;
	and.b32  	%r202, %r201, 2147483644;
	sub.s32 	%r203, %r198, %r202;
	mad.lo.s32 	%r204, %r194, 10, %r203;
	shr.u32 	%r205, %r184, 26;
	add.s32 	%r206, %r289, %r205;
	shr.s32 	%r207, %r206, 6;
	div.s32 	%r208, %r284, %r207;
	shr.s32 	%r209, %r208, 31;
	shr.u32 	%r210, %r209, 30;
	add.s32 	%r211, %r208, %r210;
	and.b32  	%r212, %r211, 2147483644;
	sub.s32 	%r213, %r208, %r212;
	mad.lo.s32 	%r214, %r204, 10, %r213;
	shr.u32 	%r215, %r184, 24;
	add.s32 	%r216, %r289, %r215;
	shr.s32 	%r289, %r216, 8;
	div.s32 	%r217, %r284, %r289;
	shr.s32 	%r218, %r217, 31;
	shr.u32 	%r219, %r218, 30;
	add.s32 	%r220, %r217, %r219;
	and.b32  	%r221, %r220, -4;
	sub.s32 	%r222, %r217, %r221;
	mad.lo.s32 	%r223, %r214, 10, %r222;
	add.s32 	%r291, %r223, 1111;
	add.s32 	%r285, %r285, 4;
	setp.ne.s32 	%p32, %r285, 0;
	@%p32 bra 	$L__BB1_25;
	mul.lo.s32 	%r224, %r291, 10;
	or.b32  	%r290, %r224, 1;
$L__BB1_27:
	setp.eq.s32 	%p33, %r41, 0;
	@%p33 bra 	$L__BB1_31;
	setp.eq.s32 	%p34, %r41, 1;
	shr.s32 	%r225, %r289, 31;
	shr.u32 	%r226, %r225, 30;
	add.s32 	%r227, %r289, %r226;
	shr.s32 	%r228, %r227, 2;
	div.s32 	%r229, %r284, %r228;
	shr.s32 	%r230, %r229, 31;
	shr.u32 	%r231, %r230, 30;
	add.s32 	%r232, %r229, %r231;
	and.b32  	%r233, %r232, -4;
	sub.s32 	%r234, %r229, %r233;
	add.s32 	%r291, %r290, %r234;
	@%p34 bra 	$L__BB1_31;
	setp.eq.s32 	%p35, %r41, 2;
	shr.u32 	%r236, %r225, 28;
	add.s32 	%r237, %r289, %r236;
	shr.s32 	%r238, %r237, 4;
	div.s32 	%r239, %r284, %r238;
	shr.s32 	%r240, %r239, 31;
	shr.u32 	%r241, %r240, 30;
	add.s32 	%r242, %r239, %r241;
	and.b32  	%r243, %r242, -4;
	sub.s32 	%r244, %r239, %r243;
	mad.lo.s32 	%r245, %r291, 10, %r244;
	add.s32 	%r291, %r245, 1;
	@%p35 bra 	$L__BB1_31;
	shr.u32 	%r247, %r225, 26;
	add.s32 	%r248, %r289, %r247;
	shr.s32 	%r249, %r248, 6;
	div.s32 	%r250, %r284, %r249;
	shr.s32 	%r251, %r250, 31;
	shr.u32 	%r252, %r251, 30;
	add.s32 	%r253, %r250, %r252;
	and.b32  	%r254, %r253, -4;
	sub.s32 	%r255, %r250, %r254;
	mad.lo.s32 	%r256, %r291, 10, %r255;
	add.s32 	%r291, %r256, 1;
$L__BB1_31:
	mul.wide.s32 	%rd18, %r291, 4;
	add.s64 	%rd19, %rd2, %rd18;
	shl.b32 	%r257, %r284, 2;
	mov.u32 	%r258, shared_bins;
	add.s32 	%r259, %r258, %r257;
	ld.shared.u32 	%r260, [%r259];
	atom.global.add.u32 	%r261, [%rd19], %r260;
	add.s32 	%r284, %r284, %r1;
	setp.lt.s32 	%p36, %r284, %r61;
	@%p36 bra 	$L__BB1_23;
	bra.uni 	$L__BB1_33;
$L__BB1_32:
	shl.b32 	%r175, %r284, 2;
	mov.u32 	%r176, shared_bins;
	add.s32 	%r177, %r176, %r175;
	ld.shared.u32 	%r178, [%r177];
	atom.global.add.u32 	%r179, [%rd2], %r178;
	add.s32 	%r284, %r284, %r1;
	setp.lt.s32 	%p30, %r284, %r61;
	@%p30 bra 	$L__BB1_32;
$L__BB1_33:
	ret;

}


// ===== COMPILED SASS (sm_100) =====

	.target	sm_100

	.elftype	@"ET_EXEC"


//--------------------- .note.nv.tkinfo           --------------------------
	.section	.note.nv.tkinfo,"",@"SHT_NOTE"
	.sectionflags	@"SHF_NOTE_NV_TKINFO"
	.tkinfo
        /*0018*/ 	.word	0x00000002
        /*0030*/ 	.string	""
        /*0030*/ 	.string	"ptxas"
        /*0030*/ 	.string	"Cuda compilation tools, release 13.0, V13.0.88"
        /*0030*/ 	.string	"Build cuda_13.0.r13.0/compiler.36424714_0"
        /*0030*/ 	.string	"-arch sm_100 -m 64 "



//--------------------- .note.nv.cuinfo           --------------------------
	.section	.note.nv.cuinfo,"",@"SHT_NOTE"
	.sectionflags	@"SHF_NOTE_NV_CUINFO"
        /*0018*/ 	.short	0x0002
        /*001a*/ 	.short	0x0064
        /*001c*/ 	.short	0x0082
	.zero		2


//--------------------- .nv.info                  --------------------------
	.section	.nv.info,"",@"SHT_CUDA_INFO"
	.align	4


	//----- nvinfo : EIATTR_REGCOUNT
	.align		4
        /*0000*/ 	.byte	0x04, 0x2f
        /*0002*/ 	.short	(.L_1 - .L_0)
	.align		4
.L_0:
        /*0004*/ 	.word	index@(_Z14computeLengthsPcPii)
        /*0008*/ 	.word	0x0000000a


	//----- nvinfo : EIATTR_FRAME_SIZE
	.align		4
.L_1:
        /*000c*/ 	.byte	0x04, 0x11
        /*000e*/ 	.short	(.L_3 - .L_2)
	.align		4
.L_2:
        /*0010*/ 	.word	index@(_Z14computeLengthsPcPii)
        /*0014*/ 	.word	0x00000000


	//----- nvinfo : EIATTR_REGCOUNT
	.align		4
.L_3:
        /*0018*/ 	.byte	0x04, 0x2f
        /*001a*/ 	.short	(.L_5 - .L_4)
	.align		4
.L_4:
        /*001c*/ 	.word	index@(_Z18computeNCountGramsPiS_iiii)
        /*0020*/ 	.word	0x0000001f


	//----- nvinfo : EIATTR_FRAME_SIZE
	.align		4
.L_5:
        /*0024*/ 	.byte	0x04, 0x11
        /*0026*/ 	.short	(.L_7 - .L_6)
	.align		4
.L_6:
        /*0028*/ 	.word	index@(_Z18computeNCountGramsPiS_iiii)
        /*002c*/ 	.word	0x00000000


	//----- nvinfo : EIATTR_MIN_STACK_SIZE
	.align		4
.L_7:
        /*0030*/ 	.byte	0x04, 0x12
        /*0032*/ 	.short	(.L_9 - .L_8)
	.align		4
.L_8:
        /*0034*/ 	.word	index@(_Z18computeNCountGramsPiS_iiii)
        /*0038*/ 	.word	0x00000000


	//----- nvinfo : EIATTR_MIN_STACK_SIZE
	.align		4
.L_9:
        /*003c*/ 	.byte	0x04, 0x12
        /*003e*/ 	.short	(.L_11 - .L_10)
	.align		4
.L_10:
        /*0040*/ 	.word	index@(_Z14computeLengthsPcPii)
        /*0044*/ 	.word	0x00000000
.L_11:


//--------------------- .nv.compat                --------------------------
	.section	.nv.compat,"",@"SHT_CUDA_COMPAT_INFO"
	.align	4
        /*0000*/ 	.byte	0x02, 0x09, 0x00, 0x00, 0x02, 0x02, 0x01, 0x00, 0x02, 0x05, 0x05, 0x00, 0x03, 0x07, 0x01, 0x01
        /*0010*/ 	.byte	0x02, 0x03, 0x00, 0x00, 0x02, 0x06, 0x01, 0x00, 0x04, 0x0b, 0x08, 0x00, 0x09, 0x00, 0x00, 0x00
        /*0020*/ 	.byte	0x00, 0x00, 0x00, 0x00


//--------------------- .nv.info._Z18computeNCountGramsPiS_iiii --------------------------
	.section	.nv.info._Z18computeNCountGramsPiS_iiii,"",@"SHT_CUDA_INFO"
	.sectionflags	@""
	.align	4


	//----- nvinfo : EIATTR_CUDA_API_VERSION
	.align		4
        /*0000*/ 	.byte	0x04, 0x37
        /*0002*/ 	.short	(.L_13 - .L_12)
.L_12:
        /*0004*/ 	.word	0x00000082


	//----- nvinfo : EIATTR_KPARAM_INFO
	.align		4
.L_13:
        /*0008*/ 	.byte	0x04, 0x17
        /*000a*/ 	.short	(.L_15 - .L_14)
.L_14:
        /*000c*/ 	.word	0x00000000
        /*0010*/ 	.short	0x0005
        /*0012*/ 	.short	0x001c
        /*0014*/ 	.byte	0x00, 0xf0, 0x11, 0x00


	//----- nvinfo : EIATTR_KPARAM_INFO
	.align		4
.L_15:
        /*0018*/ 	.byte	0x04, 0x17
        /*001a*/ 	.short	(.L_17 - .L_16)
.L_16:
        /*001c*/ 	.word	0x00000000
        /*0020*/ 	.short	0x0004
        /*0022*/ 	.short	0x0018
        /*0024*/ 	.byte	0x00, 0xf0, 0x11, 0x00


	//----- nvinfo : EIATTR_KPARAM_INFO
	.align		4
.L_17:
        /*0028*/ 	.byte	0x04, 0x17
        /*002a*/ 	.short	(.L_19 - .L_18)
.L_18:
        /*002c*/ 	.word	0x00000000
        /*0030*/ 	.short	0x0003
        /*0032*/ 	.short	0x0014
        /*0034*/ 	.byte	0x00, 0xf0, 0x11, 0x00


	//----- nvinfo : EIATTR_KPARAM_INFO
	.align		4
.L_19:
        /*0038*/ 	.byte	0x04, 0x17
        /*003a*/ 	.short	(.L_21 - .L_20)
.L_20:
        /*003c*/ 	.word	0x00000000
        /*0040*/ 	.short	0x0002
        /*0042*/ 	.short	0x0010
        /*0044*/ 	.byte	0x00, 0xf0, 0x11, 0x00


	//----- nvinfo : EIATTR_KPARAM_INFO
	.align		4
.L_21:
        /*0048*/ 	.byte	0x04, 0x17
        /*004a*/ 	.short	(.L_23 - .L_22)
.L_22:
        /*004c*/ 	.word	0x00000000
        /*0050*/ 	.short	0x0001
        /*0052*/ 	.short	0x0008
        /*0054*/ 	.byte	0x00, 0xf5, 0x21, 0x00


	//----- nvinfo : EIATTR_KPARAM_INFO
	.align		4
.L_23:
        /*0058*/ 	.byte	0x04, 0x17
        /*005a*/ 	.short	(.L_25 - .L_24)
.L_24:
        /*005c*/ 	.word	0x00000000
        /*0060*/ 	.short	0x0000
        /*0062*/ 	.short	0x0000
        /*0064*/ 	.byte	0x00, 0xf5, 0x21, 0x00


	//----- nvinfo : EIATTR_SPARSE_MMA_MASK
	.align		4
.L_25:
        /*0068*/ 	.byte	0x03, 0x50
        /*006a*/ 	.short	0x0000


	//----- nvinfo : EIATTR_MAXREG_COUNT
	.align		4
        /*006c*/ 	.byte	0x03, 0x1b
        /*006e*/ 	.short	0x00ff


	//----- nvinfo : EIATTR_NUM_BARRIERS
	.align		4
        /*0070*/ 	.byte	0x02, 0x4c
        /*0072*/ 	.byte	0x01
	.zero		1


	//----- nvinfo : EIATTR_MERCURY_ISA_VERSION
	.align		4
        /*0074*/ 	.byte	0x03, 0x5f
        /*0076*/ 	.short	0x0101


	//----- nvinfo : EIATTR_INT_WARP_WIDE_INSTR_OFFSETS
	.align		4
        /*0078*/ 	.byte	0x04, 0x31
        /*007a*/ 	.short	(.L_27 - .L_26)


	//   ....[0]....
.L_26:
        /*007c*/ 	.word	0x00000bf0


	//   ....[1]....
        /*0080*/ 	.word	0x00000c40


	//----- nvinfo : EIATTR_VRC_CTA_INIT_COUNT
	.align		4
.L_27:
        /*0084*/ 	.byte	0x02, 0x4a
	.zero		1
	.zero		1


	//----- nvinfo : EIATTR_EXIT_INSTR_OFFSETS
	.align		4
        /*0088*/ 	.byte	0x04, 0x1c
        /*008a*/ 	.short	(.L_29 - .L_28)


	//   ....[0]....
.L_28:
        /*008c*/ 	.word	0x00000b60


	//   ....[1]....
        /*0090*/ 	.word	0x00000c90


	//   ....[2]....
        /*0094*/ 	.word	0x00001c80


	//----- nvinfo : EIATTR_CRS_STACK_SIZE
	.align		4
.L_29:
        /*0098*/ 	.byte	0x04, 0x1e
        /*009a*/ 	.short	(.L_31 - .L_30)
.L_30:
        /*009c*/ 	.word	0x00000000


	//----- nvinfo : EIATTR_CBANK_PARAM_SIZE
	.align		4
.L_31:
        /*00a0*/ 	.byte	0x03, 0x19
        /*00a2*/ 	.short	0x0020


	//----- nvinfo : EIATTR_PARAM_CBANK
	.align		4
        /*00a4*/ 	.byte	0x04, 0x0a
        /*00a6*/ 	.short	(.L_33 - .L_32)
	.align		4
.L_32:
        /*00a8*/ 	.word	index@(.nv.constant0._Z18computeNCountGramsPiS_iiii)
        /*00ac*/ 	.short	0x0380
        /*00ae*/ 	.short	0x0020


	//----- nvinfo : EIATTR_SW_WAR
	.align		4
.L_33:
        /*00b0*/ 	.byte	0x04, 0x36
        /*00b2*/ 	.short	(.L_35 - .L_34)
.L_34:
        /*00b4*/ 	.word	0x00000008
.L_35:


//--------------------- .nv.info._Z14computeLengthsPcPii --------------------------
	.section	.nv.info._Z14computeLengthsPcPii,"",@"SHT_CUDA_INFO"
	.sectionflags	@""
	.align	4


	//----- nvinfo : EIATTR_CUDA_API_VERSION
	.align		4
        /*0000*/ 	.byte	0x04, 0x37
        /*0002*/ 	.short	(.L_37 - .L_36)
.L_36:
        /*0004*/ 	.word	0x00000082


	//----- nvinfo : EIATTR_KPARAM_INFO
	.align		4
.L_37:
        /*0008*/ 	.byte	0x04, 0x17
        /*000a*/ 	.short	(.L_39 - .L_38)
.L_38:
        /*000c*/ 	.word	0x00000000
        /*0010*/ 	.short	0x0002
        /*0012*/ 	.short	0x0010
        /*0014*/ 	.byte	0x00, 0xf0, 0x11, 0x00


	//----- nvinfo : EIATTR_KPARAM_INFO
	.align		4
.L_39:
        /*0018*/ 	.byte	0x04, 0x17
        /*001a*/ 	.short	(.L_41 - .L_40)
.L_40:
        /*001c*/ 	.word	0x00000000
        /*0020*/ 	.short	0x0001
        /*0022*/ 	.short	0x0008
        /*0024*/ 	.byte	0x00, 0xf5, 0x21, 0x00


	//----- nvinfo : EIATTR_KPARAM_INFO
	.align		4
.L_41:
        /*0028*/ 	.byte	0x04, 0x17
        /*002a*/ 	.short	(.L_43 - .L_42)
.L_42:
        /*002c*/ 	.word	0x00000000
        /*0030*/ 	.short	0x0000
        /*0032*/ 	.short	0x0000
        /*0034*/ 	.byte	0x00, 0xf5, 0x21, 0x00


	//----- nvinfo : EIATTR_SPARSE_MMA_MASK
	.align		4
.L_43:
        /*0038*/ 	.byte	0x03, 0x50
        /*003a*/ 	.short	0x0000


	//----- nvinfo : EIATTR_MAXREG_COUNT
	.align		4
        /*003c*/ 	.byte	0x03, 0x1b
        /*003e*/ 	.short	0x00ff


	//----- nvinfo : EIATTR_MERCURY_ISA_VERSION
	.align		4
        /*0040*/ 	.byte	0x03, 0x5f
        /*0042*/ 	.short	0x0101


	//----- nvinfo : EIATTR_VRC_CTA_INIT_COUNT
	.align		4
        /*0044*/ 	.byte	0x02, 0x4a
	.zero		1
	.zero		1


	//----- nvinfo : EIATTR_EXIT_INSTR_OFFSETS
	.align		4
        /*0048*/ 	.byte	0x04, 0x1c
        /*004a*/ 	.short	(.L_45 - .L_44)


	//   ....[0]....
.L_44:
        /*004c*/ 	.word	0x00000070


	//   ....[1]....
        /*0050*/ 	.word	0x00000380


	//   ....[2]....
        /*0054*/ 	.word	0x000003e0


	//----- nvinfo : EIATTR_CRS_STACK_SIZE
	.align		4
.L_45:
        /*0058*/ 	.byte	0x04, 0x1e
        /*005a*/ 	.short	(.L_47 - .L_46)
.L_46:
        /*005c*/ 	.word	0x00000000


	//----- nvinfo : EIATTR_CBANK_PARAM_SIZE
	.align		4
.L_47:
        /*0060*/ 	.byte	0x03, 0x19
        /*0062*/ 	.short	0x0014


	//----- nvinfo : EIATTR_PARAM_CBANK
	.align		4
        /*0064*/ 	.byte	0x04, 0x0a
        /*0066*/ 	.short	(.L_49 - .L_48)
	.align		4
.L_48:
        /*0068*/ 	.word	index@(.nv.constant0._Z14computeLengthsPcPii)
        /*006c*/ 	.short	0x0380
        /*006e*/ 	.short	0x0014


	//----- nvinfo : EIATTR_SW_WAR
	.align		4
.L_49:
        /*0070*/ 	.byte	0x04, 0x36
        /*0072*/ 	.short	(.L_51 - .L_50)
.L_50:
        /*0074*/ 	.word	0x00000008
.L_51:


//--------------------- .nv.callgraph             --------------------------
	.section	.nv.callgraph,"",@"SHT_CUDA_CALLGRAPH"
	.align	4
	.sectionentsize	8
	.align		4
        /*0000*/ 	.word	0x00000000
	.align		4
        /*0004*/ 	.word	0xffffffff
	.align		4
        /*0008*/ 	.word	0x00000000
	.align		4
        /*000c*/ 	.word	0xfffffffe
	.align		4
        /*0010*/ 	.word	0x00000000
	.align		4
        /*0014*/ 	.word	0xfffffffd
	.align		4
        /*0018*/ 	.word	0x00000000
	.align		4
        /*001c*/ 	.word	0xfffffffc


//--------------------- .text._Z18computeNCountGramsPiS_iiii --------------------------
	.section	.text._Z18computeNCountGramsPiS_iiii,"ax",@progbits
	.align	128
        .global         _Z18computeNCountGramsPiS_iiii
        .type           _Z18computeNCountGramsPiS_iiii,@function
        .size           _Z18computeNCountGramsPiS_iiii,(.L_x_21 - _Z18computeNCountGramsPiS_iiii)
        .other          _Z18computeNCountGramsPiS_iiii,@"STO_CUDA_ENTRY STV_DEFAULT"
_Z18computeNCountGramsPiS_iiii:
.text._Z18computeNCountGramsPiS_iiii:
[----:B------:R-:W-:Y:S01]  /*0000*/  LDC R1, c[0x0][0x37c] ;  /* 0x0000df00ff017b82 */ /* 0x000fe20000000800 */
[----:B------:R-:W0:Y:S01]  /*0010*/  S2R R11, SR_TID.X ;  /* 0x00000000000b7919 */ /* 0x000e220000002100 */
[----:B------:R-:W0:Y:S06]  /*0020*/  LDCU UR8, c[0x0][0x394] ;  /* 0x00007280ff0877ac */ /* 0x000e2c0008000800 */
[----:B------:R-:W1:Y:S01]  /*0030*/  S2UR UR4, SR_CTAID.X ;  /* 0x00000000000479c3 */ /* 0x000e620000002500 */
[----:B------:R-:W-:Y:S07]  /*0040*/  BSSY.RECONVERGENT B0, `(.L_x_0) ;  /* 0x000000f000007945 */ /* 0x000fee0003800200 */
[----:B------:R-:W1:Y:S08]  /*0050*/  LDC R0, c[0x0][0x360] ;  /* 0x0000d800ff007b82 */ /* 0x000e700000000800 */
[----:B------:R-:W2:Y:S01]  /*0060*/  LDC.64 R2, c[0x0][0x398] ;  /* 0x0000e600ff027b82 */ /* 0x000ea20000000a00 */
[----:B0-----:R-:W-:Y:S01]  /*0070*/  ISETP.GE.AND P0, PT, R11, UR8, PT ;  /* 0x000000080b007c0c */ /* 0x001fe2000bf06270 */
[----:B-1----:R-:W-:-:S12]  /*0080*/  IMAD R10, R0, UR4, R11 ;  /* 0x00000004000a7c24 */ /* 0x002fd8000f8e020b */
[----:B------:R-:W-:Y:S05]  /*0090*/  @P0 BRA `(.L_x_1) ;  /* 0x0000000000240947 */ /* 0x000fea0003800000 */
[----:B------:R-:W0:Y:S01]  /*00a0*/  S2R R7, SR_CgaCtaId ;  /* 0x0000000000077919 */ /* 0x000e220000008800 */
[----:B------:R-:W-:Y:S01]  /*00b0*/  MOV R4, 0x400 ;  /* 0x0000040000047802 */ /* 0x000fe20000000f00 */
[----:B------:R-:W-:-:S03]  /*00c0*/  IMAD.MOV.U32 R5, RZ, RZ, R11 ;  /* 0x000000ffff057224 */ /* 0x000fc600078e000b */
[----:B0-----:R-:W-:-:S07]  /*00d0*/  LEA R4, R7, R4, 0x18 ;  /* 0x0000000407047211 */ /* 0x001fce00078ec0ff */
.L_x_2:
[----:B------:R-:W-:Y:S02]  /*00e0*/  IMAD R6, R5, 0x4, R4 ;  /* 0x0000000405067824 */ /* 0x000fe400078e0204 */
[----:B------:R-:W-:-:S03]  /*00f0*/  IMAD.IADD R5, R0, 0x1, R5 ;  /* 0x0000000100057824 */ /* 0x000fc600078e0205 */
[----:B------:R0:W-:Y:S02]  /*0100*/  STS [R6], RZ ;  /* 0x000000ff06007388 */ /* 0x0001e40000000800 */
[----:B------:R-:W-:-:S13]  /*0110*/  ISETP.GE.AND P0, PT, R5, UR8, PT ;  /* 0x0000000805007c0c */ /* 0x000fda000bf06270 */
[----:B0-----:R-:W-:Y:S05]  /*0120*/  @!P0 BRA `(.L_x_2) ;  /* 0xfffffffc00ec8947 */ /* 0x001fea000383ffff */
.L_x_1:
[----:B------:R-:W-:Y:S05]  /*0130*/  BSYNC.RECONVERGENT B0 ;  /* 0x0000000000007941 */ /* 0x000fea0003800200 */
.L_x_0:
[----:B--2---:R-:W-:Y:S01]  /*0140*/  IMAD.IADD R5, R2, 0x1, -R3 ;  /* 0x0000000102057824 */ /* 0x004fe200078e0a03 */
[----:B------:R-:W-:Y:S04]  /*0150*/  BAR.SYNC.DEFER_BLOCKING 0x0 ;  /* 0x0000000000007b1d */ /* 0x000fe80000010000 */
[----:B------:R-:W-:Y:S02]  /*0160*/  ISETP.GT.AND P0, PT, R10, R5, PT ;  /* 0x000000050a00720c */ /* 0x000fe40003f04270 */
[----:B------:R-:W0:Y:S01]  /*0170*/  LDCU.64 UR6, c[0x0][0x358] ;  /* 0x00006b00ff0677ac */ /* 0x000e220008000a00 */
[----:B------:R-:W-:Y:S10]  /*0180*/  BSSY.RECONVERGENT B0, `(.L_x_3) ;  /* 0x000009b000007945 */ /* 0x000ff40003800200 */
[----:B------:R-:W-:Y:S05]  /*0190*/  @P0 BRA `(.L_x_4) ;  /* 0x0000000800640947 */ /* 0x000fea0003800000 */
[----:B------:R-:W-:Y:S01]  /*01a0*/  ISETP.GE.AND P1, PT, R3, 0x1, PT ;  /* 0x000000010300780c */ /* 0x000fe20003f26270 */
[----:B------:R-:W-:Y:S01]  /*01b0*/  IMAD.MOV.U32 R2, RZ, RZ, RZ ;  /* 0x000000ffff027224 */ /* 0x000fe200078e00ff */
[----:B------:R-:W-:Y:S02]  /*01c0*/  PLOP3.LUT P0, PT, PT, PT, PT, 0x8, 0x80 ;  /* 0x000000000080781c */ /* 0x000fe40003f0e170 */
[----:B------:R-:W-:-:S09]  /*01d0*/  CS2R R8, SRZ ;  /* 0x0000000000087805 */ /* 0x000fd2000001ff00 */
[----:B------:R-:W-:Y:S05]  /*01e0*/  @!P1 BRA `(.L_x_5) ;  /* 0x0000000800209947 */ /* 0x000fea0003800000 */
[C---:B------:R-:W-:Y:S01]  /*01f0*/  ISETP.GE.U32.AND P1, PT, R3.reuse, 0x8, PT ;  /* 0x000000080300780c */ /* 0x040fe20003f26070 */
[----:B------:R-:W-:Y:S01]  /*0200*/  IMAD.MOV.U32 R9, RZ, RZ, 0x1 ;  /* 0x00000001ff097424 */ /* 0x000fe200078e00ff */
[----:B------:R-:W-:Y:S01]  /*0210*/  LOP3.LUT R22, R3, 0x7, RZ, 0xc0, !PT ;  /* 0x0000000703167812 */ /* 0x000fe200078ec0ff */
[----:B------:R-:W-:Y:S02]  /*0220*/  IMAD.MOV.U32 R2, RZ, RZ, RZ ;  /* 0x000000ffff027224 */ /* 0x000fe400078e00ff */
[----:B------:R-:W-:Y:S01]  /*0230*/  IMAD.MOV.U32 R13, RZ, RZ, RZ ;  /* 0x000000ffff0d7224 */ /* 0x000fe200078e00ff */
[----:B------:R-:W-:Y:S01]  /*0240*/  ISETP.NE.AND P0, PT, R22, RZ, PT ;  /* 0x000000ff1600720c */ /* 0x000fe20003f05270 */
[----:B------:R-:W-:-:S06]  /*0250*/  IMAD.MOV.U32 R8, RZ, RZ, RZ ;  /* 0x000000ffff087224 */ /* 0x000fcc00078e00ff */
[----:B------:R-:W-:Y:S06]  /*0260*/  @!P1 BRA `(.L_x_6) ;  /* 0x0000000000ec9947 */ /* 0x000fec0003800000 */
[----:B------:R-:W1:Y:S01]  /*0270*/  LDC.64 R4, c[0x0][0x380] ;  /* 0x0000e000ff047b82 */ /* 0x000e620000000a00 */
[----:B------:R-:W-:Y:S02]  /*0280*/  HFMA2 R2, -RZ, RZ, 0, 0 ;  /* 0x00000000ff027431 */ /* 0x000fe400000001ff */
[----:B------:R-:W-:Y:S01]  /*0290*/  IMAD.MOV.U32 R9, RZ, RZ, 0x1 ;  /* 0x00000001ff097424 */ /* 0x000fe200078e00ff */
[----:B------:R-:W-:Y:S01]  /*02a0*/  LOP3.LUT R13, R3, 0x7ffffff8, RZ, 0xc0, !PT ;  /* 0x7ffffff8030d7812 */ /* 0x000fe200078ec0ff */
[----:B------:R-:W-:-:S06]  /*02b0*/  UMOV UR4, URZ ;  /* 0x000000ff00047c82 */ /* 0x000fcc0008000000 */
.L_x_7:
[----:B------:R-:W-:-:S04]  /*02c0*/  VIADD R7, R10, UR4 ;  /* 0x000000040a077c36 */ /* 0x000fc80008000000 */
[----:B-1----:R-:W-:-:S05]  /*02d0*/  IMAD.WIDE R6, R7, 0x4, R4 ;  /* 0x0000000407067825 */ /* 0x002fca00078e0204 */
[----:B0-----:R-:W2:Y:S04]  /*02e0*/  LDG.E R19, desc[UR6][R6.64] ;  /* 0x0000000606137981 */ /* 0x001ea8000c1e1900 */
[----:B------:R-:W3:Y:S04]  /*02f0*/  LDG.E R21, desc[UR6][R6.64+0x4] ;  /* 0x0000040606157981 */ /* 0x000ee8000c1e1900 */
[----:B------:R-:W4:Y:S04]  /*0300*/  LDG.E R18, desc[UR6][R6.64+0x8] ;  /* 0x0000080606127981 */ /* 0x000f28000c1e1900 */
[----:B------:R-:W5:Y:S04]  /*0310*/  LDG.E R17, desc[UR6][R6.64+0xc] ;  /* 0x00000c0606117981 */ /* 0x000f68000c1e1900 */
[----:B------:R-:W5:Y:S04]  /*0320*/  LDG.E R15, desc[UR6][R6.64+0x10] ;  /* 0x00001006060f7981 */ /* 0x000f68000c1e1900 */
[----:B------:R-:W5:Y:S04]  /*0330*/  LDG.E R12, desc[UR6][R6.64+0x18] ;  /* 0x00001806060c7981 */ /* 0x000f68000c1e1900 */
[----:B------:R-:W5:Y:S04]  /*0340*/  LDG.E R14, desc[UR6][R6.64+0x14] ;  /* 0x00001406060e7981 */ /* 0x000f68000c1e1900 */
[----:B------:R5:W5:Y:S01]  /*0350*/  LDG.E R16, desc[UR6][R6.64+0x1c] ;  /* 0x00001c0606107981 */ /* 0x000b62000c1e1900 */
[----:B------:R-:W-:Y:S01]  /*0360*/  UIADD3 UR4, UPT, UPT, UR4, 0x8, URZ ;  /* 0x0000000804047890 */ /* 0x000fe2000fffe0ff */
[----:B--2---:R-:W-:-:S02]  /*0370*/  VIADD R20, R19, 0xfffffffa ;  /* 0xfffffffa13147836 */ /* 0x004fc40000000000 */
[--C-:B------:R-:W-:Y:S02]  /*0380*/  IMAD R24, R2, 0x4, R19.reuse ;  /* 0x0000000402187824 */ /* 0x100fe400078e0213 */
[----:B------:R-:W-:Y:S01]  /*0390*/  IMAD R8, R8, 0xa, R19 ;  /* 0x0000000a08087824 */ /* 0x000fe200078e0213 */
[----:B------:R-:W-:Y:S01]  /*03a0*/  ISETP.GE.U32.AND P1, PT, R20, -0x4, PT ;  /* 0xfffffffc1400780c */ /* 0x000fe20003f26070 */
[----:B---3--:R-:W-:Y:S02]  /*03b0*/  VIADD R2, R21, 0xfffffffa ;  /* 0xfffffffa15027836 */ /* 0x008fe40000000000 */
[----:B----4-:R-:W-:Y:S01]  /*03c0*/  VIADD R20, R18, 0xfffffffa ;  /* 0xfffffffa12147836 */ /* 0x010fe20000000000 */
[----:B------:R-:W-:Y:S01]  /*03d0*/  SEL R9, R9, RZ, P1 ;  /* 0x000000ff09097207 */ /* 0x000fe20000800000 */
[----:B------:R-:W-:Y:S01]  /*03e0*/  IMAD R19, R8, 0xa, R21 ;  /* 0x0000000a08137824 */ /* 0x000fe200078e0215 */
[----:B------:R-:W-:Y:S01]  /*03f0*/  ISETP.GE.U32.AND P2, PT, R2, -0x4, PT ;  /* 0xfffffffc0200780c */ /* 0x000fe20003f46070 */
[----:B-----5:R-:W-:-:S02]  /*0400*/  VIADD R7, R17, 0xfffffffa ;  /* 0xfffffffa11077836 */ /* 0x020fc40000000000 */
[----:B------:R-:W-:Y:S01]  /*0410*/  IMAD.U32 R21, R24, 0x4, R21 ;  /* 0x0000000418157824 */ /* 0x000fe200078e0015 */
[----:B------:R-:W-:Y:S01]  /*0420*/  ISETP.GE.U32.AND P3, PT, R20, -0x4, PT ;  /* 0xfffffffc1400780c */ /* 0x000fe20003f66070 */
[--C-:B------:R-:W-:Y:S01]  /*0430*/  IMAD R2, R19, 0xa, R18.reuse ;  /* 0x0000000a13027824 */ /* 0x100fe200078e0212 */
[----:B------:R-:W-:Y:S01]  /*0440*/  ISETP.GE.U32.AND P1, PT, R7, -0x4, PT ;  /* 0xfffffffc0700780c */ /* 0x000fe20003f26070 */
[----:B------:R-:W-:Y:S01]  /*0450*/  VIADD R7, R15, 0xfffffffa ;  /* 0xfffffffa0f077836 */ /* 0x000fe20000000000 */
[----:B------:R-:W-:Y:S01]  /*0460*/  SEL R9, R9, RZ, P2 ;  /* 0x000000ff09097207 */ /* 0x000fe20001000000 */
[----:B------:R-:W-:Y:S02]  /*0470*/  IMAD R6, R21, 0x4, R18 ;  /* 0x0000000415067824 */ /* 0x000fe400078e0212 */
[--C-:B------:R-:W-:Y:S01]  /*0480*/  IMAD R2, R2, 0xa, R17.reuse ;  /* 0x0000000a02027824 */ /* 0x100fe200078e0211 */
[----:B------:R-:W-:Y:S01]  /*0490*/  SEL R9, R9, RZ, P3 ;  /* 0x000000ff09097207 */ /* 0x000fe20001800000 */
[----:B------:R-:W-:Y:S01]  /*04a0*/  IMAD.U32 R6, R6, 0x4, R17 ;  /* 0x0000000406067824 */ /* 0x000fe200078e0011 */
[----:B------:R-:W-:Y:S01]  /*04b0*/  ISETP.GE.U32.AND P2, PT, R7, -0x4, PT ;  /* 0xfffffffc0700780c */ /* 0x000fe20003f46070 */
[--C-:B------:R-:W-:Y:S01]  /*04c0*/  IMAD R7, R2, 0xa, R15.reuse ;  /* 0x0000000a02077824 */ /* 0x100fe200078e020f */
[----:B------:R-:W-:Y:S01]  /*04d0*/  SEL R2, R9, RZ, P1 ;  /* 0x000000ff09027207 */ /* 0x000fe20000800000 */
[----:B------:R-:W-:Y:S01]  /*04e0*/  IMAD R17, R6, 0x4, R15 ;  /* 0x0000000406117824 */ /* 0x000fe200078e020f */
[----:B------:R-:W-:Y:S01]  /*04f0*/  IADD3 R8, PT, PT, R14, -0x6, RZ ;  /* 0xfffffffa0e087810 */ /* 0x000fe20007ffe0ff */
[----:B------:R-:W-:Y:S01]  /*0500*/  VIADD R15, R12, 0xfffffffa ;  /* 0xfffffffa0c0f7836 */ /* 0x000fe20000000000 */
[----:B------:R-:W-:-:S02]  /*0510*/  SEL R2, R2, RZ, P2 ;  /* 0x000000ff02027207 */ /* 0x000fc40001000000 */
[----:B------:R-:W-:Y:S01]  /*0520*/  ISETP.NE.AND P2, PT, R13, UR4, PT ;  /* 0x000000040d007c0c */ /* 0x000fe2000bf45270 */
[--C-:B------:R-:W-:Y:S01]  /*0530*/  IMAD R7, R7, 0xa, R14.reuse ;  /* 0x0000000a07077824 */ /* 0x100fe200078e020e */
[----:B------:R-:W-:Y:S01]  /*0540*/  ISETP.GE.U32.AND P3, PT, R8, -0x4, PT ;  /* 0xfffffffc0800780c */ /* 0x000fe20003f66070 */
[----:B------:R-:W-:Y:S01]  /*0550*/  IMAD.U32 R9, R17, 0x4, R14 ;  /* 0x0000000411097824 */ /* 0x000fe200078e000e */
[----:B------:R-:W-:Y:S01]  /*0560*/  VIADDMNMX.U32 R15, R16, 0xfffffffa, R15, PT ;  /* 0xfffffffa100f7846 */ /* 0x000fe2000380000f */
[--C-:B------:R-:W-:Y:S01]  /*0570*/  IMAD R7, R7, 0xa, R12.reuse ;  /* 0x0000000a07077824 */ /* 0x100fe200078e020c */
[----:B------:R-:W-:Y:S01]  /*0580*/  SEL R6, R2, RZ, P3 ;  /* 0x000000ff02067207 */ /* 0x000fe20001800000 */
[----:B------:R-:W-:Y:S01]  /*0590*/  IMAD R9, R9, 0x4, R12 ;  /* 0x0000000409097824 */ /* 0x000fe200078e020c */
[----:B------:R-:W-:Y:S01]  /*05a0*/  ISETP.GE.U32.AND P1, PT, R15, -0x4, PT ;  /* 0xfffffffc0f00780c */ /* 0x000fe20003f26070 */
[--C-:B------:R-:W-:Y:S02]  /*05b0*/  IMAD R7, R7, 0xa, R16.reuse ;  /* 0x0000000a07077824 */ /* 0x100fe400078e0210 */
[----:B------:R-:W-:Y:S01]  /*05c0*/  IMAD.U32 R2, R9, 0x4, R16 ;  /* 0x0000000409027824 */ /* 0x000fe200078e0010 */
[----:B------:R-:W-:Y:S01]  /*05d0*/  SEL R6, R6, RZ, P1 ;  /* 0x000000ff06067207 */ /* 0x000fe20000800000 */
[----:B------:R-:W-:-:S02]  /*05e0*/  VIADD R8, R7, 0xff567539 ;  /* 0xff56753907087836 */ /* 0x000fc40000000000 */
[----:B------:R-:W-:Y:S01]  /*05f0*/  VIADD R2, R2, 0xffff5556 ;  /* 0xffff555602027836 */ /* 0x000fe20000000000 */
[----:B------:R-:W-:Y:S01]  /*0600*/  PRMT R9, R6, 0x7610, R9 ;  /* 0x0000761006097816 */ /* 0x000fe20000000009 */
[----:B------:R-:W-:Y:S06]  /*0610*/  @P2 BRA `(.L_x_7) ;  /* 0xfffffffc00282947 */ /* 0x000fec000383ffff */
.L_x_6:
[----:B------:R-:W-:Y:S05]  /*0620*/  @!P0 BRA `(.L_x_8) ;  /* 0x0000000400048947 */ /* 0x000fea0003800000 */
[----:B------:R-:W-:Y:S02]  /*0630*/  ISETP.GE.U32.AND P0, PT, R22, 0x4, PT ;  /* 0x000000041600780c */ /* 0x000fe40003f06070 */
[----:B------:R-:W-:-:S04]  /*0640*/  LOP3.LUT R14, R3, 0x3, RZ, 0xc0, !PT ;  /* 0x00000003030e7812 */ /* 0x000fc800078ec0ff */
[----:B------:R-:W-:-:S07]  /*0650*/  ISETP.NE.AND P2, PT, R14, RZ, PT ;  /* 0x000000ff0e00720c */ /* 0x000fce0003f45270 */
[----:B------:R-:W-:Y:S06]  /*0660*/  @!P0 BRA `(.L_x_9) ;  /* 0x0000000000708947 */ /* 0x000fec0003800000 */
[----:B------:R-:W1:Y:S01]  /*0670*/  LDC.64 R4, c[0x0][0x380] ;  /* 0x0000e000ff047b82 */ /* 0x000e620000000a00 */
[----:B------:R-:W-:-:S04]  /*0680*/  IMAD.IADD R7, R10, 0x1, R13 ;  /* 0x000000010a077824 */ /* 0x000fc800078e020d */
[----:B-1----:R-:W-:-:S05]  /*0690*/  IMAD.WIDE R4, R7, 0x4, R4 ;  /* 0x0000000407047825 */ /* 0x002fca00078e0204 */
[----:B0-----:R-:W2:Y:S04]  /*06a0*/  LDG.E R7, desc[UR6][R4.64] ;  /* 0x0000000604077981 */ /* 0x001ea8000c1e1900 */
[----:B------:R-:W3:Y:S04]  /*06b0*/  LDG.E R17, desc[UR6][R4.64+0x8] ;  /* 0x0000080604117981 */ /* 0x000ee8000c1e1900 */
[----:B------:R-:W4:Y:S04]  /*06c0*/  LDG.E R15, desc[UR6][R4.64+0x4] ;  /* 0x00000406040f7981 */ /* 0x000f28000c1e1900 */
[----:B------:R-:W5:Y:S01]  /*06d0*/  LDG.E R19, desc[UR6][R4.64+0xc] ;  /* 0x00000c0604137981 */ /* 0x000f62000c1e1900 */
[----:B------:R-:W-:-:S02]  /*06e0*/  VIADD R13, R13, 0x4 ;  /* 0x000000040d0d7836 */ /* 0x000fc40000000000 */
[----:B--2---:R-:W-:Y:S02]  /*06f0*/  VIADD R6, R7, 0xfffffffa ;  /* 0xfffffffa07067836 */ /* 0x004fe40000000000 */
[--C-:B------:R-:W-:Y:S02]  /*0700*/  IMAD R8, R8, 0xa, R7.reuse ;  /* 0x0000000a08087824 */ /* 0x100fe400078e0207 */
[----:B------:R-:W-:Y:S01]  /*0710*/  IMAD R2, R2, 0x4, R7 ;  /* 0x0000000402027824 */ /* 0x000fe200078e0207 */
[----:B------:R-:W-:Y:S01]  /*0720*/  ISETP.GE.U32.AND P0, PT, R6, -0x4, PT ;  /* 0xfffffffc0600780c */ /* 0x000fe20003f06070 */
[----:B---3--:R-:W-:Y:S01]  /*0730*/  VIADD R12, R17, 0xfffffffa ;  /* 0xfffffffa110c7836 */ /* 0x008fe20000000000 */
[----:B----4-:R-:W-:Y:S01]  /*0740*/  IADD3 R6, PT, PT, R15, -0x6, RZ ;  /* 0xfffffffa0f067810 */ /* 0x010fe20007ffe0ff */
[--C-:B------:R-:W-:Y:S02]  /*0750*/  IMAD R8, R8, 0xa, R15.reuse ;  /* 0x0000000a08087824 */ /* 0x100fe400078e020f */
[----:B------:R-:W-:Y:S01]  /*0760*/  IMAD.U32 R2, R2, 0x4, R15 ;  /* 0x0000000402027824 */ /* 0x000fe200078e000f */
[----:B------:R-:W-:Y:S01]  /*0770*/  ISETP.GE.U32.AND P1, PT, R6, -0x4, PT ;  /* 0xfffffffc0600780c */ /* 0x000fe20003f26070 */
[--C-:B------:R-:W-:Y:S01]  /*0780*/  IMAD R8, R8, 0xa, R17.reuse ;  /* 0x0000000a08087824 */ /* 0x100fe200078e0211 */
[----:B-----5:R-:W-:Y:S01]  /*0790*/  VIADDMNMX.U32 R12, R19, 0xfffffffa, R12, PT ;  /* 0xfffffffa130c7846 */ /* 0x020fe2000380000c */
[----:B------:R-:W-:Y:S01]  /*07a0*/  IMAD R2, R2, 0x4, R17 ;  /* 0x0000000402027824 */ /* 0x000fe200078e0211 */
[----:B------:R-:W-:Y:S01]  /*07b0*/  SEL R9, R9, RZ, P0 ;  /* 0x000000ff09097207 */ /* 0x000fe20000000000 */
[--C-:B------:R-:W-:Y:S01]  /*07c0*/  IMAD R8, R8, 0xa, R19.reuse ;  /* 0x0000000a08087824 */ /* 0x100fe200078e0213 */
[----:B------:R-:W-:Y:S01]  /*07d0*/  ISETP.GE.U32.AND P0, PT, R12, -0x4, PT ;  /* 0xfffffffc0c00780c */ /* 0x000fe20003f06070 */
[----:B------:R-:W-:Y:S01]  /*07e0*/  IMAD.U32 R2, R2, 0x4, R19 ;  /* 0x0000000402027824 */ /* 0x000fe200078e0013 */
[----:B------:R-:W-:Y:S01]  /*07f0*/  SEL R9, R9, RZ, P1 ;  /* 0x000000ff09097207 */ /* 0x000fe20000800000 */
[----:B------:R-:W-:-:S02]  /*0800*/  VIADD R8, R8, 0xfffffba9 ;  /* 0xfffffba908087836 */ /* 0x000fc40000000000 */
[----:B------:R-:W-:Y:S01]  /*0810*/  VIADD R2, R2, 0xffffff56 ;  /* 0xffffff5602027836 */ /* 0x000fe20000000000 */
[----:B------:R-:W-:-:S07]  /*0820*/  SEL R9, R9, RZ, P0 ;  /* 0x000000ff09097207 */ /* 0x000fce0000000000 */
.L_x_9:
[----:B------:R-:W-:Y:S05]  /*0830*/  @!P2 BRA `(.L_x_8) ;  /* 0x000000000080a947 */ /* 0x000fea0003800000 */
[----:B------:R-:W-:Y:S02]  /*0840*/  ISETP.NE.AND P0, PT, R14, 0x1, PT ;  /* 0x000000010e00780c */ /* 0x000fe40003f05270 */
[----:B------:R-:W-:-:S04]  /*0850*/  LOP3.LUT R4, R3, 0x1, RZ, 0xc0, !PT ;  /* 0x0000000103047812 */ /* 0x000fc800078ec0ff */
[----:B------:R-:W-:-:S07]  /*0860*/  ISETP.NE.U32.AND P2, PT, R4, 0x1, PT ;  /* 0x000000010400780c */ /* 0x000fce0003f45070 */
[----:B------:R-:W1:Y:S01]  /*0870*/  @P0 LDC.64 R6, c[0x0][0x380] ;  /* 0x0000e000ff060b82 */ /* 0x000e620000000a00 */
[----:B------:R-:W-:Y:S02]  /*0880*/  @P0 IMAD.IADD R15, R10, 0x1, R13 ;  /* 0x000000010a0f0824 */ /* 0x000fe400078e020d */
[----:B------:R-:W-:-:S05]  /*0890*/  @P0 VIADD R13, R13, 0x2 ;  /* 0x000000020d0d0836 */ /* 0x000fca0000000000 */
[----:B------:R-:W2:Y:S01]  /*08a0*/  @!P2 LDC.64 R4, c[0x0][0x380] ;  /* 0x0000e000ff04ab82 */ /* 0x000ea20000000a00 */
[----:B------:R-:W-:Y:S01]  /*08b0*/  @!P2 IADD3 R13, PT, PT, R10, R13, RZ ;  /* 0x0000000d0a0da210 */ /* 0x000fe20007ffe0ff */
[----:B-1----:R-:W-:-:S05]  /*08c0*/  @P0 IMAD.WIDE R6, R15, 0x4, R6 ;  /* 0x000000040f060825 */ /* 0x002fca00078e0206 */
[----:B0-----:R-:W3:Y:S04]  /*08d0*/  @P0 LDG.E R15, desc[UR6][R6.64] ;  /* 0x00000006060f0981 */ /* 0x001ee8000c1e1900 */
[----:B------:R-:W4:Y:S01]  /*08e0*/  @P0 LDG.E R17, desc[UR6][R6.64+0x4] ;  /* 0x0000040606110981 */ /* 0x000f22000c1e1900 */
[----:B--2---:R-:W-:-:S06]  /*08f0*/  @!P2 IMAD.WIDE R4, R13, 0x4, R4 ;  /* 0x000000040d04a825 */ /* 0x004fcc00078e0204 */
[----:B------:R-:W2:Y:S01]  /*0900*/  @!P2 LDG.E R5, desc[UR6][R4.64] ;  /* 0x000000060405a981 */ /* 0x000ea2000c1e1900 */
[----:B---3--:R-:W-:Y:S02]  /*0910*/  @P0 VIADD R10, R15, 0xfffffffa ;  /* 0xfffffffa0f0a0836 */ /* 0x008fe40000000000 */
[--C-:B------:R-:W-:Y:S02]  /*0920*/  @P0 IMAD R12, R8, 0xa, R15.reuse ;  /* 0x0000000a080c0824 */ /* 0x100fe400078e020f */
[----:B------:R-:W-:Y:S01]  /*0930*/  @P0 IMAD R14, R2, 0x4, R15 ;  /* 0x00000004020e0824 */ /* 0x000fe200078e020f */
[----:B----4-:R-:W-:Y:S01]  /*0940*/  @P0 VIADDMNMX.U32 R10, R17, 0xfffffffa, R10, PT ;  /* 0xfffffffa110a0846 */ /* 0x010fe2000380000a */
[--C-:B------:R-:W-:Y:S02]  /*0950*/  @P0 IMAD R12, R12, 0xa, R17.reuse ;  /* 0x0000000a0c0c0824 */ /* 0x100fe400078e0211 */
[----:B------:R-:W-:Y:S01]  /*0960*/  @P0 IMAD.U32 R14, R14, 0x4, R17 ;  /* 0x000000040e0e0824 */ /* 0x000fe200078e0011 */
[----:B------:R-:W-:Y:S01]  /*0970*/  @P0 ISETP.GE.U32.AND P1, PT, R10, -0x4, PT ;  /* 0xfffffffc0a00080c */ /* 0x000fe20003f26070 */
[----:B------:R-:W-:-:S02]  /*0980*/  @P0 VIADD R8, R12, 0xfffffff5 ;  /* 0xfffffff50c080836 */ /* 0x000fc40000000000 */
[----:B--2---:R-:W-:Y:S01]  /*0990*/  @!P2 VIADD R7, R5, 0xfffffffa ;  /* 0xfffffffa0507a836 */ /* 0x004fe20000000000 */
[----:B------:R-:W-:Y:S01]  /*09a0*/  @P0 SEL R6, R9, RZ, P1 ;  /* 0x000000ff09060207 */ /* 0x000fe20000800000 */
[----:B------:R-:W-:Y:S02]  /*09b0*/  @P0 VIADD R2, R14, 0xfffffff6 ;  /* 0xfffffff60e020836 */ /* 0x000fe40000000000 */
[----:B------:R-:W-:Y:S01]  /*09c0*/  @!P2 IMAD R4, R8, 0xa, R5 ;  /* 0x0000000a0804a824 */ /* 0x000fe200078e0205 */
[----:B------:R-:W-:Y:S01]  /*09d0*/  @P0 PRMT R9, R6, 0x7610, R9 ;  /* 0x0000761006090816 */ /* 0x000fe20000000009 */
[----:B------:R-:W-:Y:S01]  /*09e0*/  @!P2 IMAD R5, R2, 0x4, R5 ;  /* 0x000000040205a824 */ /* 0x000fe200078e0205 */
[----:B------:R-:W-:Y:S01]  /*09f0*/  @!P2 ISETP.GE.U32.AND P0, PT, R7, -0x4, PT ;  /* 0xfffffffc0700a80c */ /* 0x000fe20003f06070 */
[----:B------:R-:W-:Y:S02]  /*0a00*/  @!P2 VIADD R8, R4, 0xffffffff ;  /* 0xffffffff0408a836 */ /* 0x000fe40000000000 */
[----:B------:R-:W-:Y:S01]  /*0a10*/  @!P2 VIADD R2, R5, 0xfffffffe ;  /* 0xfffffffe0502a836 */ /* 0x000fe20000000000 */
[----:B------:R-:W-:-:S04]  /*0a20*/  @!P2 SEL R6, R9, RZ, P0 ;  /* 0x000000ff0906a207 */ /* 0x000fc80000000000 */
[----:B------:R-:W-:-:S07]  /*0a30*/  @!P2 PRMT R9, R6, 0x7610, R9 ;  /* 0x000076100609a816 */ /* 0x000fce0000000009 */
.L_x_8:
[----:B------:R-:W-:Y:S02]  /*0a40*/  LOP3.LUT P0, RZ, R9, 0xff, RZ, 0xc0, !PT ;  /* 0x000000ff09ff7812 */ /* 0x000fe4000780c0ff */
[----:B------:R-:W-:Y:S02]  /*0a50*/  SHF.R.S32.HI R9, RZ, 0x1f, R8 ;  /* 0x0000001fff097819 */ /* 0x000fe40000011408 */
[----:B------:R-:W-:-:S13]  /*0a60*/  PLOP3.LUT P0, PT, P0, PT, PT, 0x8, 0x80 ;  /* 0x000000000080781c */ /* 0x000fda000070e170 */
.L_x_5:
[----:B------:R-:W-:Y:S05]  /*0a70*/  @P0 BRA `(.L_x_10) ;  /* 0x0000000000180947 */ /* 0x000fea0003800000 */
[----:B------:R-:W1:Y:S01]  /*0a80*/  S2UR UR5, SR_CgaCtaId ;  /* 0x00000000000579c3 */ /* 0x000e620000008800 */
[----:B------:R-:W-:Y:S02]  /*0a90*/  UMOV UR4, 0x400 ;  /* 0x0000040000047882 */ /* 0x000fe40000000000 */
[----:B-1----:R-:W-:-:S06]  /*0aa0*/  ULEA UR4, UR5, UR4, 0x18 ;  /* 0x0000000405047291 */ /* 0x002fcc000f8ec0ff */
[----:B------:R-:W-:-:S05]  /*0ab0*/  LEA R2, R2, UR4, 0x2 ;  /* 0x0000000402027c11 */ /* 0x000fca000f8e10ff */
[----:B------:R1:W-:Y:S01]  /*0ac0*/  ATOMS.POPC.INC.32 RZ, [R2+URZ] ;  /* 0x0000000002ff7f8c */ /* 0x0003e2000d8000ff */
[----:B------:R-:W-:Y:S05]  /*0ad0*/  BRA `(.L_x_4) ;  /* 0x0000000000147947 */ /* 0x000fea0003800000 */
.L_x_10:
[----:B------:R-:W1:Y:S01]  /*0ae0*/  LDCU.64 UR4, c[0x0][0x388] ;  /* 0x00007100ff0477ac */ /* 0x000e620008000a00 */
[----:B------:R-:W-:Y:S01]  /*0af0*/  HFMA2 R7, -RZ, RZ, 0, 5.9604644775390625e-08 ;  /* 0x00000001ff077431 */ /* 0x000fe200000001ff */
[----:B-1----:R-:W-:-:S04]  /*0b00*/  LEA R4, P0, R8, UR4, 0x2 ;  /* 0x0000000408047c11 */ /* 0x002fc8000f8010ff */
[----:B------:R-:W-:-:S05]  /*0b10*/  LEA.HI.X R5, R8, UR5, R9, 0x2, P0 ;  /* 0x0000000508057c11 */ /* 0x000fca00080f1409 */
[----:B0-----:R2:W-:Y:S04]  /*0b20*/  REDG.E.ADD.STRONG.GPU desc[UR6][R4.64], R7 ;  /* 0x000000070400798e */ /* 0x0015e8000c12e106 */
.L_x_4:
[----:B0-----:R-:W-:Y:S05]  /*0b30*/  BSYNC.RECONVERGENT B0 ;  /* 0x0000000000007941 */ /* 0x001fea0003800200 */
.L_x_3:
[----:B------:R-:W-:Y:S01]  /*0b40*/  BAR.SYNC.DEFER_BLOCKING 0x0 ;  /* 0x0000000000007b1d */ /* 0x000fe20000010000 */
[----:B------:R-:W-:-:S13]  /*0b50*/  ISETP.GE.AND P0, PT, R11, UR8, PT ;  /* 0x000000080b007c0c */ /* 0x000fda000bf06270 */
[----:B------:R-:W-:Y:S05]  /*0b60*/  @P0 EXIT ;  /* 0x000000000000094d */ /* 0x000fea0003800000 */
[----:B------:R-:W-:-:S13]  /*0b70*/  ISETP.GT.AND P0, PT, R3, RZ, PT ;  /* 0x000000ff0300720c */ /* 0x000fda0003f04270 */
[----:B------:R-:W-:Y:S05]  /*0b80*/  @P0 BRA `(.L_x_11) ;  /* 0x0000000000440947 */ /* 0x000fea0003800000 */
[----:B------:R-:W0:Y:S01]  /*0b90*/  S2UR UR5, SR_CgaCtaId ;  /* 0x00000000000579c3 */ /* 0x000e220000008800 */
[----:B------:R-:W3:Y:S01]  /*0ba0*/  S2R R6, SR_LANEID ;  /* 0x0000000000067919 */ /* 0x000ee20000000000 */
[----:B------:R-:W-:-:S06]  /*0bb0*/  UMOV UR4, 0x400 ;  /* 0x0000040000047882 */ /* 0x000fcc0000000000 */
[----:B-1----:R-:W1:Y:S01]  /*0bc0*/  LDC.64 R2, c[0x0][0x388] ;  /* 0x0000e200ff027b82 */ /* 0x002e620000000a00 */
[----:B0-----:R-:W-:-:S12]  /*0bd0*/  ULEA UR5, UR5, UR4, 0x18 ;  /* 0x0000000405057291 */ /* 0x001fd8000f8ec0ff */
.L_x_12:
[----:B--2---:R-:W-:Y:S01]  /*0be0*/  LEA R4, R11, UR5, 0x2 ;  /* 0x000000050b047c11 */ /* 0x004fe2000f8e10ff */
[----:B------:R-:W-:Y:S02]  /*0bf0*/  VOTEU.ANY UR4, UPT, PT ;  /* 0x0000000000047886 */ /* 0x000fe400038e0100 */
[----:B------:R-:W-:-:S03]  /*0c00*/  UFLO.U32 UR4, UR4 ;  /* 0x00000004000472bd */ /* 0x000fc600080e0000 */
[----:B------:R-:W0:Y:S03]  /*0c10*/  LDS R4, [R4] ;  /* 0x0000000004047984 */ /* 0x000e260000000800 */
[----:B---3--:R-:W-:Y:S01]  /*0c20*/  ISETP.EQ.U32.AND P0, PT, R6, UR4, PT ;  /* 0x0000000406007c0c */ /* 0x008fe2000bf02070 */
[----:B------:R-:W-:Y:S01]  /*0c30*/  IMAD.IADD R11, R0, 0x1, R11 ;  /* 0x00000001000b7824 */ /* 0x000fe200078e020b */
[----:B0-----:R-:W0:Y:S02]  /*0c40*/  REDUX.SUM UR9, R4 ;  /* 0x00000000040973c4 */ /* 0x001e24000000c000 */
[----:B0-----:R-:W-:-:S09]  /*0c50*/  IMAD.U32 R5, RZ, RZ, UR9 ;  /* 0x00000009ff057e24 */ /* 0x001fd2000f8e00ff */
[----:B-1----:R0:W-:Y:S01]  /*0c60*/  @P0 REDG.E.ADD.STRONG.GPU desc[UR6][R2.64], R5 ;  /* 0x000000050200098e */ /* 0x0021e2000c12e106 */
[----:B------:R-:W-:-:S13]  /*0c70*/  ISETP.GE.AND P0, PT, R11, UR8, PT ;  /* 0x000000080b007c0c */ /* 0x000fda000bf06270 */
[----:B0-----:R-:W-:Y:S05]  /*0c80*/  @!P0 BRA `(.L_x_12) ;  /* 0xfffffffc00d48947 */ /* 0x001fea000383ffff */
[----:B------:R-:W-:Y:S05]  /*0c90*/  EXIT ;  /* 0x000000000000794d */ /* 0x000fea0003800000 */
.L_x_11:
[C---:B------:R-:W-:Y:S02]  /*0ca0*/  LOP3.LUT R13, R3.reuse, 0x7ffffffc, RZ, 0xc0, !PT ;  /* 0x7ffffffc030d7812 */ /* 0x040fe400078ec0ff */
[----:B------:R-:W-:-:S03]  /*0cb0*/  LOP3.LUT R14, R3, 0x3, RZ, 0xc0, !PT ;  /* 0x00000003030e7812 */ /* 0x000fc600078ec0ff */
[----:B------:R-:W-:-:S07]  /*0cc0*/  IMAD.MOV R13, RZ, RZ, -R13 ;  /* 0x000000ffff0d7224 */ /* 0x000fce00078e0a0d */
.L_x_16:
[----:B0-----:R-:W0:Y:S01]  /*0cd0*/  LDCU UR5, c[0x0][0x39c] ;  /* 0x00007380ff0577ac */ /* 0x001e220008000800 */
[----:B------:R-:W-:Y:S01]  /*0ce0*/  IMAD.MOV.U32 R6, RZ, RZ, 0x1 ;  /* 0x00000001ff067424 */ /* 0x000fe200078e00ff */
[----:B------:R-:W3:Y:S01]  /*0cf0*/  LDCU UR4, c[0x0][0x394] ;  /* 0x00007280ff0477ac */ /* 0x000ee20008000800 */
[----:B0-----:R-:W-:Y:S01]  /*0d00*/  UISETP.GE.U32.AND UP0, UPT, UR5, 0x4, UPT ;  /* 0x000000040500788c */ /* 0x001fe2000bf06070 */
[----:B---3--:R-:W-:-:S08]  /*0d10*/  IMAD.U32 R12, RZ, RZ, UR4 ;  /* 0x00000004ff0c7e24 */ /* 0x008fd0000f8e00ff */
[----:B------:R-:W-:Y:S05]  /*0d20*/  BRA.U !UP0, `(.L_x_13) ;  /* 0x0000000908147547 */ /* 0x000fea000b800000 */
[----:B------:R-:W-:Y:S01]  /*0d30*/  IABS R15, R11 ;  /* 0x0000000b000f7213 */ /* 0x000fe20000000000 */
[----:B------:R-:W-:Y:S02]  /*0d40*/  IMAD.MOV.U32 R10, RZ, RZ, RZ ;  /* 0x000000ffff0a7224 */ /* 0x000fe400078e00ff */
[----:B------:R-:W-:Y:S02]  /*0d50*/  IMAD.MOV.U32 R16, RZ, RZ, R13 ;  /* 0x000000ffff107224 */ /* 0x000fe400078e000d */
[----:B------:R-:W-:-:S07]  /*0d60*/  IMAD.U32 R12, RZ, RZ, UR4 ;  /* 0x00000004ff0c7e24 */ /* 0x000fce000f8e00ff */
.L_x_14:
[----:B------:R-:W-:Y:S01]  /*0d70*/  SHF.R.S32.HI R3, RZ, 0x1f, R12 ;  /* 0x0000001fff037819 */ /* 0x000fe2000001140c */
[----:B------:R-:W-:-:S03]  /*0d80*/  VIADD R16, R16, 0x4 ;  /* 0x0000000410107836 */ /* 0x000fc60000000000 */
[CC--:B------:R-:W-:Y:S02]  /*0d90*/  LEA.HI R18, R3.reuse, R12.reuse, RZ, 0x2 ;  /* 0x0000000c03127211 */ /* 0x0c0fe400078f10ff */
[CC--:B------:R-:W-:Y:S02]  /*0da0*/  LEA.HI R22, R3.reuse, R12.reuse, RZ, 0x6 ;  /* 0x0000000c03167211 */ /* 0x0c0fe400078f30ff */
[----:B------:R-:W-:Y:S02]  /*0db0*/  LEA.HI R20, R3, R12, RZ, 0x4 ;  /* 0x0000000c03147211 */ /* 0x000fe400078f20ff */
[----:B------:R-:W-:Y:S02]  /*0dc0*/  SHF.R.S32.HI R18, RZ, 0x2, R18 ;  /* 0x00000002ff127819 */ /* 0x000fe40000011412 */
[----:B------:R-:W-:Y:S02]  /*0dd0*/  SHF.R.S32.HI R22, RZ, 0x6, R22 ;  /* 0x00000006ff167819 */ /* 0x000fe40000011416 */
[----:B------:R-:W-:-:S02]  /*0de0*/  SHF.R.S32.HI R20, RZ, 0x4, R20 ;  /* 0x00000004ff147819 */ /* 0x000fc40000011414 */
[----:B------:R-:W-:Y:S02]  /*0df0*/  IABS R23, R18 ;  /* 0x0000001200177213 */ /* 0x000fe40000000000 */
[----:B------:R-:W-:Y:S02]  /*0e00*/  IABS R19, R22 ;  /* 0x0000001600137213 */ /* 0x000fe40000000000 */
[----:B------:R-:W-:Y:S01]  /*0e10*/  IABS R17, R20 ;  /* 0x0000001400117213 */ /* 0x000fe20000000000 */
[----:B------:R-:W0:Y:S01]  /*0e20*/  I2F.RP R8, R23 ;  /* 0x0000001700087306 */ /* 0x000e220000209400 */
[----:B------:R-:W-:-:S04]  /*0e30*/  LEA.HI R12, R3, R12, RZ, 0x8 ;  /* 0x0000000c030c7211 */ /* 0x000fc800078f40ff */
[----:B------:R-:W-:-:S03]  /*0e40*/  SHF.R.S32.HI R12, RZ, 0x8, R12 ;  /* 0x00000008ff0c7819 */ /* 0x000fc6000001140c */
[----:B------:R-:W3:Y:S01]  /*0e50*/  I2F.RP R24, R19 ;  /* 0x0000001300187306 */ /* 0x000ee20000209400 */
[----:B------:R-:W-:-:S07]  /*0e60*/  IABS R21, R12 ;  /* 0x0000000c00157213 */ /* 0x000fce0000000000 */
[----:B------:R-:W4:Y:S08]  /*0e70*/  I2F.RP R9, R17 ;  /* 0x0000001100097306 */ /* 0x000f300000209400 */
[----:B------:R-:W-:Y:S08]  /*0e80*/  I2F.RP R25, R21 ;  /* 0x0000001500197306 */ /* 0x000ff00000209400 */
[----:B0-----:R-:W1:Y:S08]  /*0e90*/  MUFU.RCP R8, R8 ;  /* 0x0000000800087308 */ /* 0x001e700000001000 */
[----:B---3--:R-:W0:Y:S08]  /*0ea0*/  MUFU.RCP R24, R24 ;  /* 0x0000001800187308 */ /* 0x008e300000001000 */
[----:B----4-:R-:W2:Y:S01]  /*0eb0*/  MUFU.RCP R9, R9 ;  /* 0x0000000900097308 */ /* 0x010ea20000001000 */
[----:B-1----:R-:W-:-:S07]  /*0ec0*/  VIADD R2, R8, 0xffffffe ;  /* 0x0ffffffe08027836 */ /* 0x002fce0000000000 */
[----:B------:R-:W1:Y:S01]  /*0ed0*/  MUFU.RCP R25, R25 ;  /* 0x0000001900197308 */ /* 0x000e620000001000 */
[----:B0-----:R-:W-:-:S07]  /*0ee0*/  VIADD R6, R24, 0xffffffe ;  /* 0x0ffffffe18067836 */ /* 0x001fce0000000000 */
[----:B------:R0:W3:Y:S01]  /*0ef0*/  F2I.FTZ.U32.TRUNC.NTZ R3, R2 ;  /* 0x0000000200037305 */ /* 0x0000e2000021f000 */
[----:B--2---:R-:W-:-:S07]  /*0f00*/  IADD3 R4, PT, PT, R9, 0xffffffe, RZ ;  /* 0x0ffffffe09047810 */ /* 0x004fce0007ffe0ff */
[----:B------:R2:W4:Y:S01]  /*0f10*/  F2I.FTZ.U32.TRUNC.NTZ R7, R6 ;  /* 0x0000000600077305 */ /* 0x000522000021f000 */
[----:B-1----:R-:W-:Y:S02]  /*0f20*/  VIADD R8, R25, 0xffffffe ;  /* 0x0ffffffe19087836 */ /* 0x002fe40000000000 */
[----:B0-----:R-:W-:Y:S02]  /*0f30*/  IMAD.MOV.U32 R2, RZ, RZ, RZ ;  /* 0x000000ffff027224 */ /* 0x001fe400078e00ff */
[----:B---3--:R-:W-:-:S03]  /*0f40*/  IMAD.MOV R24, RZ, RZ, -R3 ;  /* 0x000000ffff187224 */ /* 0x008fc600078e0a03 */
[----:B------:R0:W1:Y:S01]  /*0f50*/  F2I.FTZ.U32.TRUNC.NTZ R5, R4 ;  /* 0x0000000400057305 */ /* 0x000062000021f000 */
[----:B--2---:R-:W-:Y:S02]  /*0f60*/  IMAD.MOV.U32 R6, RZ, RZ, RZ ;  /* 0x000000ffff067224 */ /* 0x004fe400078e00ff */
[----:B------:R-:W-:Y:S02]  /*0f70*/  IMAD R25, R24, R23, RZ ;  /* 0x0000001718197224 */ /* 0x000fe400078e02ff */
[----:B----4-:R-:W-:-:S03]  /*0f80*/  IMAD.MOV R27, RZ, RZ, -R7 ;  /* 0x000000ffff1b7224 */ /* 0x010fc600078e0a07 */
[----:B------:R-:W2:Y:S01]  /*0f90*/  F2I.FTZ.U32.TRUNC.NTZ R9, R8 ;  /* 0x0000000800097305 */ /* 0x000ea2000021f000 */
[----:B0-----:R-:W-:Y:S02]  /*0fa0*/  IMAD.MOV.U32 R4, RZ, RZ, RZ ;  /* 0x000000ffff047224 */ /* 0x001fe400078e00ff */
[----:B------:R-:W-:Y:S02]  /*0fb0*/  IMAD.MOV.U32 R24, RZ, RZ, R27 ;  /* 0x000000ffff187224 */ /* 0x000fe400078e001b */
[----:B------:R-:W-:-:S04]  /*0fc0*/  IMAD.HI.U32 R2, R3, R25, R2 ;  /* 0x0000001903027227 */ /* 0x000fc800078e0002 */
[----:B-1----:R-:W-:Y:S02]  /*0fd0*/  IMAD.MOV R26, RZ, RZ, -R5 ;  /* 0x000000ffff1a7224 */ /* 0x002fe400078e0a05 */
[----:B------:R-:W-:Y:S02]  /*0fe0*/  IMAD R3, R24, R19, RZ ;  /* 0x0000001318037224 */ /* 0x000fe400078e02ff */
[----:B------:R-:W-:Y:S02]  /*0ff0*/  IMAD R27, R26, R17, RZ ;  /* 0x000000111a1b7224 */ /* 0x000fe400078e02ff */
[----:B------:R-:W-:Y:S01]  /*1000*/  IMAD.HI.U32 R6, R7, R3, R6 ;  /* 0x0000000307067227 */ /* 0x000fe200078e0006 */
[----:B--2---:R-:W-:Y:S02]  /*1010*/  IADD3 R8, PT, PT, RZ, -R9, RZ ;  /* 0x80000009ff087210 */ /* 0x004fe40007ffe0ff */
[----:B------:R-:W-:Y:S01]  /*1020*/  IABS R3, R11 ;  /* 0x0000000b00037213 */ /* 0x000fe20000000000 */
[----:B------:R-:W-:Y:S01]  /*1030*/  IMAD.HI.U32 R24, R5, R27, R4 ;  /* 0x0000001b05187227 */ /* 0x000fe200078e0004 */
[----:B------:R-:W-:-:S02]  /*1040*/  IABS R4, R18 ;  /* 0x0000001200047213 */ /* 0x000fc40000000000 */
[----:B------:R-:W-:Y:S01]  /*1050*/  IABS R7, R22 ;  /* 0x0000001600077213 */ /* 0x000fe20000000000 */
[----:B------:R-:W-:-:S04]  /*1060*/  IMAD.HI.U32 R2, R2, R15, RZ ;  /* 0x0000000f02027227 */ /* 0x000fc800078e00ff */
[----:B------:R-:W-:Y:S02]  /*1070*/  IMAD.MOV R4, RZ, RZ, -R4 ;  /* 0x000000ffff047224 */ /* 0x000fe400078e0a04 */
[----:B------:R-:W-:Y:S02]  /*1080*/  IMAD R5, R8, R21, RZ ;  /* 0x0000001508057224 */ /* 0x000fe400078e02ff */
[----:B------:R-:W-:Y:S02]  /*1090*/  IMAD R4, R2, R4, R3 ;  /* 0x0000000402047224 */ /* 0x000fe400078e0203 */
[----:B------:R-:W-:Y:S02]  /*10a0*/  IMAD.MOV.U32 R8, RZ, RZ, RZ ;  /* 0x000000ffff087224 */ /* 0x000fe400078e00ff */
[----:B------:R-:W-:Y:S01]  /*10b0*/  IMAD.MOV R28, RZ, RZ, -R7 ;  /* 0x000000ffff1c7224 */ /* 0x000fe200078e0a07 */
[----:B------:R-:W-:Y:S01]  /*10c0*/  ISETP.GT.U32.AND P0, PT, R23, R4, PT ;  /* 0x000000041700720c */ /* 0x000fe20003f04070 */
[----:B------:R-:W-:Y:S01]  /*10d0*/  IMAD.HI.U32 R26, R9, R5, R8 ;  /* 0x00000005091a7227 */ /* 0x000fe200078e0008 */
[----:B------:R-:W-:-:S02]  /*10e0*/  IABS R8, R12 ;  /* 0x0000000c00087213 */ /* 0x000fc40000000000 */
[----:B------:R-:W-:Y:S01]  /*10f0*/  IABS R5, R20 ;  /* 0x0000001400057213 */ /* 0x000fe20000000000 */
[----:B------:R-:W-:-:S04]  /*1100*/  IMAD.HI.U32 R24, R24, R3, RZ ;  /* 0x0000000318187227 */ /* 0x000fc800078e00ff */
[----:B------:R-:W-:Y:S02]  /*1110*/  IMAD.MOV R7, RZ, RZ, -R8 ;  /* 0x000000ffff077224 */ /* 0x000fe400078e0a08 */
[----:B------:R-:W-:-:S04]  /*1120*/  IMAD.HI.U32 R8, R6, R3, RZ ;  /* 0x0000000306087227 */ /* 0x000fc800078e00ff */
[----:B------:R-:W-:Y:S02]  /*1130*/  IMAD.MOV R5, RZ, RZ, -R5 ;  /* 0x000000ffff057224 */ /* 0x000fe400078e0a05 */
[----:B------:R-:W-:Y:S02]  /*1140*/  IMAD R28, R8, R28, R3 ;  /* 0x0000001c081c7224 */ /* 0x000fe400078e0203 */
[----:B------:R-:W-:-:S03]  /*1150*/  IMAD.HI.U32 R6, R26, R3, RZ ;  /* 0x000000031a067227 */ /* 0x000fc600078e00ff */
[----:B------:R-:W-:Y:S01]  /*1160*/  ISETP.GT.U32.AND P5, PT, R19, R28, PT ;  /* 0x0000001c1300720c */ /* 0x000fe20003fa4070 */
[----:B------:R-:W-:Y:S02]  /*1170*/  IMAD R26, R24, R5, R3 ;  /* 0x00000005181a7224 */ /* 0x000fe400078e0203 */
[----:B------:R-:W-:Y:S02]  /*1180*/  @!P0 IMAD.IADD R4, R4, 0x1, -R23 ;  /* 0x0000000104048824 */ /* 0x000fe400078e0a17 */
[----:B------:R-:W-:Y:S01]  /*1190*/  IMAD R3, R6, R7, R3 ;  /* 0x0000000706037224 */ /* 0x000fe200078e0203 */
[----:B------:R-:W-:Y:S01]  /*11a0*/  ISETP.GT.U32.AND P6, PT, R17, R26, PT ;  /* 0x0000001a1100720c */ /* 0x000fe20003fc4070 */
[----:B------:R-:W-:Y:S01]  /*11b0*/  @!P0 VIADD R2, R2, 0x1 ;  /* 0x0000000102028836 */ /* 0x000fe20000000000 */
[----:B------:R-:W-:Y:S02]  /*11c0*/  ISETP.GE.U32.AND P2, PT, R4, R23, PT ;  /* 0x000000170400720c */ /* 0x000fe40003f46070 */
[----:B------:R-:W-:-:S02]  /*11d0*/  LOP3.LUT R4, R11, R18, RZ, 0x3c, !PT ;  /* 0x000000120b047212 */ /* 0x000fc400078e3cff */
[----:B------:R-:W-:Y:S01]  /*11e0*/  ISETP.GT.U32.AND P1, PT, R21, R3, PT ;  /* 0x000000031500720c */ /* 0x000fe20003f24070 */
[----:B------:R-:W-:Y:S01]  /*11f0*/  @!P5 VIADD R8, R8, 0x1 ;  /* 0x000000010808d836 */ /* 0x000fe20000000000 */
[----:B------:R-:W-:Y:S02]  /*1200*/  ISETP.GE.AND P3, PT, R4, RZ, PT ;  /* 0x000000ff0400720c */ /* 0x000fe40003f66270 */
[----:B------:R-:W-:Y:S02]  /*1210*/  ISETP.NE.AND P0, PT, R18, RZ, PT ;  /* 0x000000ff1200720c */ /* 0x000fe40003f05270 */
[-C--:B------:R-:W-:Y:S01]  /*1220*/  @!P5 IADD3 R28, PT, PT, R28, -R19.reuse, RZ ;  /* 0x800000131c1cd210 */ /* 0x080fe20007ffe0ff */
[----:B------:R-:W-:Y:S01]  /*1230*/  @!P6 IMAD.IADD R26, R26, 0x1, -R17 ;  /* 0x000000011a1ae824 */ /* 0x000fe200078e0a11 */
[----:B------:R-:W-:Y:S01]  /*1240*/  LOP3.LUT R4, R11, R20, RZ, 0x3c, !PT ;  /* 0x000000140b047212 */ /* 0x000fe200078e3cff */
[----:B------:R-:W-:Y:S01]  /*1250*/  @P2 VIADD R2, R2, 0x1 ;  /* 0x0000000102022836 */ /* 0x000fe20000000000 */
[----:B------:R-:W-:Y:S01]  /*1260*/  ISETP.GE.U32.AND P2, PT, R28, R19, PT ;  /* 0x000000131c00720c */ /* 0x000fe20003f46070 */
[----:B------:R-:W-:Y:S01]  /*1270*/  @!P6 VIADD R24, R24, 0x1 ;  /* 0x000000011818e836 */ /* 0x000fe20000000000 */
[----:B------:R-:W-:Y:S01]  /*1280*/  ISETP.GE.U32.AND P4, PT, R26, R17, PT ;  /* 0x000000111a00720c */ /* 0x000fe20003f86070 */
[----:B------:R-:W-:Y:S01]  /*1290*/  @!P1 IMAD.IADD R3, R3, 0x1, -R21 ;  /* 0x0000000103039824 */ /* 0x000fe200078e0a15 */
[----:B------:R-:W-:Y:S01]  /*12a0*/  ISETP.NE.AND P6, PT, R20, RZ, PT ;  /* 0x000000ff1400720c */ /* 0x000fe20003fc5270 */
[----:B------:R-:W-:Y:S01]  /*12b0*/  @!P3 IMAD.MOV R2, RZ, RZ, -R2 ;  /* 0x000000ffff02b224 */ /* 0x000fe200078e0a02 */
[----:B------:R-:W-:Y:S01]  /*12c0*/  ISETP.GE.AND P3, PT, R4, RZ, PT ;  /* 0x000000ff0400720c */ /* 0x000fe20003f66270 */
[----:B------:R-:W-:Y:S01]  /*12d0*/  @!P1 VIADD R6, R6, 0x1 ;  /* 0x0000000106069836 */ /* 0x000fe20000000000 */
[----:B------:R-:W-:-:S02]  /*12e0*/  @!P0 LOP3.LUT R2, RZ, R18, RZ, 0x33, !PT ;  /* 0x00000012ff028212 */ /* 0x000fc400078e33ff */
[----:B------:R-:W-:Y:S02]  /*12f0*/  ISETP.GE.U32.AND P0, PT, R3, R21, PT ;  /* 0x000000150300720c */ /* 0x000fe40003f06070 */
[C---:B------:R-:W-:Y:S01]  /*1300*/  LOP3.LUT R3, R11.reuse, R22, RZ, 0x3c, !PT ;  /* 0x000000160b037212 */ /* 0x040fe200078e3cff */
[----:B------:R-:W-:Y:S01]  /*1310*/  @P2 VIADD R8, R8, 0x1 ;  /* 0x0000000108082836 */ /* 0x000fe20000000000 */
[----:B------:R-:W-:Y:S01]  /*1320*/  LOP3.LUT R4, R11, R12, RZ, 0x3c, !PT ;  /* 0x0000000c0b047212 */ /* 0x000fe200078e3cff */
[----:B------:R-:W-:Y:S01]  /*1330*/  @P4 VIADD R24, R24, 0x1 ;  /* 0x0000000118184836 */ /* 0x000fe20000000000 */
[----:B------:R-:W-:Y:S02]  /*1340*/  ISETP.GE.AND P5, PT, R3, RZ, PT ;  /* 0x000000ff0300720c */ /* 0x000fe40003fa6270 */
[----:B------:R-:W-:Y:S01]  /*1350*/  ISETP.NE.AND P2, PT, R22, RZ, PT ;  /* 0x000000ff1600720c */ /* 0x000fe20003f45270 */
[----:B------:R-:W-:Y:S01]  /*1360*/  @!P3 IMAD.MOV R24, RZ, RZ, -R24 ;  /* 0x000000ffff18b224 */ /* 0x000fe200078e0a18 */
[----:B------:R-:W-:-:S02]  /*1370*/  ISETP.GE.AND P4, PT, R4, RZ, PT ;  /* 0x000000ff0400720c */ /* 0x000fc40003f86270 */
[----:B------:R-:W-:Y:S01]  /*1380*/  ISETP.NE.AND P1, PT, R12, RZ, PT ;  /* 0x000000ff0c00720c */ /* 0x000fe20003f25270 */
[----:B------:R-:W-:Y:S01]  /*1390*/  @P0 VIADD R6, R6, 0x1 ;  /* 0x0000000106060836 */ /* 0x000fe20000000000 */
[----:B------:R-:W-:Y:S02]  /*13a0*/  SHF.R.S32.HI R3, RZ, 0x1f, R2 ;  /* 0x0000001fff037819 */ /* 0x000fe40000011402 */
[----:B------:R-:W-:Y:S02]  /*13b0*/  @!P6 LOP3.LUT R24, RZ, R20, RZ, 0x33, !PT ;  /* 0x00000014ff18e212 */ /* 0x000fe400078e33ff */
[----:B------:R-:W-:Y:S02]  /*13c0*/  LEA.HI R3, R3, R2, RZ, 0x2 ;  /* 0x0000000203037211 */ /* 0x000fe400078f10ff */
[----:B------:R-:W-:Y:S02]  /*13d0*/  @!P5 IADD3 R8, PT, PT, -R8, RZ, RZ ;  /* 0x000000ff0808d210 */ /* 0x000fe40007ffe1ff */
[----:B------:R-:W-:Y:S01]  /*13e0*/  SHF.R.S32.HI R5, RZ, 0x1f, R24 ;  /* 0x0000001fff057819 */ /* 0x000fe20000011418 */
[----:B------:R-:W-:Y:S01]  /*13f0*/  @!P4 IMAD.MOV R6, RZ, RZ, -R6 ;  /* 0x000000ffff06c224 */ /* 0x000fe200078e0a06 */
[----:B------:R-:W-:-:S02]  /*1400*/  @!P2 LOP3.LUT R8, RZ, R22, RZ, 0x33, !PT ;  /* 0x00000016ff08a212 */ /* 0x000fc400078e33ff */
[----:B------:R-:W-:Y:S02]  /*1410*/  LOP3.LUT R3, R3, 0x7ffffffc, RZ, 0xc0, !PT ;  /* 0x7ffffffc03037812 */ /* 0x000fe400078ec0ff */
[----:B------:R-:W-:Y:S02]  /*1420*/  LEA.HI R5, R5, R24, RZ, 0x2 ;  /* 0x0000001805057211 */ /* 0x000fe400078f10ff */
[----:B------:R-:W-:Y:S01]  /*1430*/  @!P1 LOP3.LUT R6, RZ, R12, RZ, 0x33, !PT ;  /* 0x0000000cff069212 */ /* 0x000fe200078e33ff */
[----:B------:R-:W-:Y:S01]  /*1440*/  IMAD.IADD R3, R2, 0x1, -R3 ;  /* 0x0000000102037824 */ /* 0x000fe200078e0a03 */
[----:B------:R-:W-:Y:S02]  /*1450*/  SHF.R.S32.HI R7, RZ, 0x1f, R8 ;  /* 0x0000001fff077819 */ /* 0x000fe40000011408 */
[----:B------:R-:W-:Y:S01]  /*1460*/  LOP3.LUT R5, R5, 0x7ffffffc, RZ, 0xc0, !PT ;  /* 0x7ffffffc05057812 */ /* 0x000fe200078ec0ff */
[----:B------:R-:W-:Y:S01]  /*1470*/  IMAD R10, R10, 0xa, R3 ;  /* 0x0000000a0a0a7824 */ /* 0x000fe200078e0203 */
[----:B------:R-:W-:-:S02]  /*1480*/  SHF.R.S32.HI R9, RZ, 0x1f, R6 ;  /* 0x0000001fff097819 */ /* 0x000fc40000011406 */
[----:B------:R-:W-:Y:S01]  /*1490*/  LEA.HI R7, R7, R8, RZ, 0x2 ;  /* 0x0000000807077211 */ /* 0x000fe200078f10ff */
[----:B------:R-:W-:Y:S01]  /*14a0*/  IMAD.IADD R5, R24, 0x1, -R5 ;  /* 0x0000000118057824 */ /* 0x000fe200078e0a05 */
[----:B------:R-:W-:Y:S02]  /*14b0*/  LEA.HI R9, R9, R6, RZ, 0x2 ;  /* 0x0000000609097211 */ /* 0x000fe400078f10ff */
[----:B------:R-:W-:Y:S01]  /*14c0*/  LOP3.LUT R7, R7, 0x7ffffffc, RZ, 0xc0, !PT ;  /* 0x7ffffffc07077812 */ /* 0x000fe200078ec0ff */
[----:B------:R-:W-:Y:S01]  /*14d0*/  IMAD R10, R10, 0xa, R5 ;  /* 0x0000000a0a0a7824 */ /* 0x000fe200078e0205 */
[----:B------:R-:W-:Y:S02]  /*14e0*/  ISETP.NE.AND P0, PT, R16, RZ, PT ;  /* 0x000000ff1000720c */ /* 0x000fe40003f05270 */
[----:B------:R-:W-:Y:S01]  /*14f0*/  LOP3.LUT R9, R9, 0xfffffffc, RZ, 0xc0, !PT ;  /* 0xfffffffc09097812 */ /* 0x000fe200078ec0ff */
[----:B------:R-:W-:-:S04]  /*1500*/  IMAD.IADD R7, R8, 0x1, -R7 ;  /* 0x0000000108077824 */ /* 0x000fc800078e0a07 */
[----:B------:R-:W-:Y:S02]  /*1510*/  IMAD.IADD R9, R6, 0x1, -R9 ;  /* 0x0000000106097824 */ /* 0x000fe400078e0a09 */
[----:B------:R-:W-:-:S04]  /*1520*/  IMAD R10, R10, 0xa, R7 ;  /* 0x0000000a0a0a7824 */ /* 0x000fc800078e0207 */
[----:B------:R-:W-:-:S04]  /*1530*/  IMAD R9, R10, 0xa, R9 ;  /* 0x0000000a0a097824 */ /* 0x000fc800078e0209 */
[----:B------:R-:W-:Y:S01]  /*1540*/  VIADD R10, R9, 0x457 ;  /* 0x00000457090a7836 */ /* 0x000fe20000000000 */
[----:B------:R-:W-:Y:S06]  /*1550*/  @P0 BRA `(.L_x_14) ;  /* 0xfffffff800040947 */ /* 0x000fec000383ffff */
[----:B------:R-:W-:-:S04]  /*1560*/  IMAD.MOV.U32 R3, RZ, RZ, 0xa ;  /* 0x0000000aff037424 */ /* 0x000fc800078e00ff */
[----:B------:R-:W-:-:S07]  /*1570*/  IMAD R6, R10, R3, 0x1 ;  /* 0x000000010a067424 */ /* 0x000fce00078e0203 */
.L_x_13:
[----:B------:R-:W-:-:S13]  /*1580*/  ISETP.NE.AND P0, PT, R14, RZ, PT ;  /* 0x000000ff0e00720c */ /* 0x000fda0003f05270 */
[----:B------:R-:W-:Y:S05]  /*1590*/  @!P0 BRA `(.L_x_15) ;  /* 0x0000000400888947 */ /* 0x000fea0003800000 */
[----:B------:R-:W-:Y:S02]  /*15a0*/  SHF.R.S32.HI R3, RZ, 0x1f, R12 ;  /* 0x0000001fff037819 */ /* 0x000fe4000001140c */
[----:B------:R-:W-:Y:S02]  /*15b0*/  IABS R10, R11 ;  /* 0x0000000b000a7213 */ /* 0x000fe40000000000 */
[----:B-1----:R-:W-:-:S04]  /*15c0*/  LEA.HI R2, R3, R12, RZ, 0x2 ;  /* 0x0000000c03027211 */ /* 0x002fc800078f10ff */
[----:B------:R-:W-:-:S04]  /*15d0*/  SHF.R.S32.HI R8, RZ, 0x2, R2 ;  /* 0x00000002ff087819 */ /* 0x000fc80000011402 */
[-C--:B------:R-:W-:Y:S02]  /*15e0*/  IABS R9, R8.reuse ;  /* 0x0000000800097213 */ /* 0x080fe40000000000 */
[----:B------:R-:W-:Y:S02]  /*15f0*/  IABS R16, R8 ;  /* 0x0000000800107213 */ /* 0x000fe40000000000 */
[----:B--2---:R-:W0:Y:S08]  /*1600*/  I2F.RP R7, R9 ;  /* 0x0000000900077306 */ /* 0x004e300000209400 */
[----:B0-----:R-:W0:Y:S02]  /*1610*/  MUFU.RCP R7, R7 ;  /* 0x0000000700077308 */ /* 0x001e240000001000 */
[----:B0-----:R-:W-:-:S02]  /*1620*/  VIADD R4, R7, 0xffffffe ;  /* 0x0ffffffe07047836 */ /* 0x001fc40000000000 */
[----:B------:R-:W-:-:S04]  /*1630*/  IMAD.MOV R7, RZ, RZ, -R16 ;  /* 0x000000ffff077224 */ /* 0x000fc800078e0a10 */
[----:B------:R0:W1:Y:S02]  /*1640*/  F2I.FTZ.U32.TRUNC.NTZ R5, R4 ;  /* 0x0000000400057305 */ /* 0x000064000021f000 */
[----:B0-----:R-:W-:Y:S01]  /*1650*/  IMAD.MOV.U32 R4, RZ, RZ, RZ ;  /* 0x000000ffff047224 */ /* 0x001fe200078e00ff */
[----:B-1----:R-:W-:-:S05]  /*1660*/  IADD3 R2, PT, PT, RZ, -R5, RZ ;  /* 0x80000005ff027210 */ /* 0x002fca0007ffe0ff */
[----:B------:R-:W-:Y:S02]  /*1670*/  IMAD R15, R2, R9, RZ ;  /* 0x00000009020f7224 */ /* 0x000fe400078e02ff */
[----:B------:R-:W-:Y:S02]  /*1680*/  IMAD.MOV.U32 R2, RZ, RZ, R10 ;  /* 0x000000ffff027224 */ /* 0x000fe400078e000a */
[----:B------:R-:W-:-:S06]  /*1690*/  IMAD.HI.U32 R5, R5, R15, R4 ;  /* 0x0000000f05057227 */ /* 0x000fcc00078e0004 */
[----:B------:R-:W-:-:S04]  /*16a0*/  IMAD.HI.U32 R5, R5, R2, RZ ;  /* 0x0000000205057227 */ /* 0x000fc800078e00ff */
[----:B------:R-:W-:-:S05]  /*16b0*/  IMAD R4, R5, R7, R2 ;  /* 0x0000000705047224 */ /* 0x000fca00078e0202 */
[----:B------:R-:W-:-:S13]  /*16c0*/  ISETP.GT.U32.AND P1, PT, R9, R4, PT ;  /* 0x000000040900720c */ /* 0x000fda0003f24070 */
[----:B------:R-:W-:Y:S02]  /*16d0*/  @!P1 IMAD.IADD R4, R4, 0x1, -R9 ;  /* 0x0000000104049824 */ /* 0x000fe400078e0a09 */
[----:B------:R-:W-:Y:S01]  /*16e0*/  @!P1 VIADD R5, R5, 0x1 ;  /* 0x0000000105059836 */ /* 0x000fe20000000000 */
[----:B------:R-:W-:Y:S02]  /*16f0*/  ISETP.NE.AND P1, PT, R8, RZ, PT ;  /* 0x000000ff0800720c */ /* 0x000fe40003f25270 */
[----:B------:R-:W-:Y:S02]  /*1700*/  ISETP.GE.U32.AND P0, PT, R4, R9, PT ;  /* 0x000000090400720c */ /* 0x000fe40003f06070 */
[----:B------:R-:W-:-:S04]  /*1710*/  LOP3.LUT R4, R11, R8, RZ, 0x3c, !PT ;  /* 0x000000080b047212 */ /* 0x000fc800078e3cff */
[----:B------:R-:W-:-:S07]  /*1720*/  ISETP.GE.AND P2, PT, R4, RZ, PT ;  /* 0x000000ff0400720c */ /* 0x000fce0003f46270 */
[----:B------:R-:W-:Y:S01]  /*1730*/  @P0 VIADD R5, R5, 0x1 ;  /* 0x0000000105050836 */ /* 0x000fe20000000000 */
[----:B------:R-:W-:-:S05]  /*1740*/  ISETP.NE.AND P0, PT, R14, 0x1, PT ;  /* 0x000000010e00780c */ /* 0x000fca0003f05270 */
[----:B------:R-:W-:Y:S01]  /*1750*/  @!P2 IMAD.MOV R5, RZ, RZ, -R5 ;  /* 0x000000ffff05a224 */ /* 0x000fe200078e0a05 */
[----:B------:R-:W-:-:S04]  /*1760*/  @!P1 LOP3.LUT R5, RZ, R8, RZ, 0x33, !PT ;  /* 0x00000008ff059212 */ /* 0x000fc800078e33ff */
[----:B------:R-:W-:-:S04]  /*1770*/  SHF.R.S32.HI R4, RZ, 0x1f, R5 ;  /* 0x0000001fff047819 */ /* 0x000fc80000011405 */
[----:B------:R-:W-:-:S04]  /*1780*/  LEA.HI R4, R4, R5, RZ, 0x2 ;  /* 0x0000000504047211 */ /* 0x000fc800078f10ff */
[----:B------:R-:W-:-:S04]  /*1790*/  LOP3.LUT R4, R4, 0xfffffffc, RZ, 0xc0, !PT ;  /* 0xfffffffc04047812 */ /* 0x000fc800078ec0ff */
[----:B------:R-:W-:Y:S01]  /*17a0*/  IADD3 R10, PT, PT, R6, R5, -R4 ;  /* 0x00000005060a7210 */ /* 0x000fe20007ffe804 */
[----:B------:R-:W-:Y:S06]  /*17b0*/  @!P0 BRA `(.L_x_15) ;  /* 0x0000000400008947 */ /* 0x000fec0003800000 */
[----:B------:R-:W-:-:S04]  /*17c0*/  LEA.HI R4, R3, R12, RZ, 0x4 ;  /* 0x0000000c03047211 */ /* 0x000fc800078f20ff */
[----:B------:R-:W-:-:S04]  /*17d0*/  SHF.R.S32.HI R16, RZ, 0x4, R4 ;  /* 0x00000004ff107819 */ /* 0x000fc80000011404 */
[----:B------:R-:W-:-:S04]  /*17e0*/  IABS R7, R16 ;  /* 0x0000001000077213 */ /* 0x000fc80000000000 */
[----:B------:R-:W0:Y:S08]  /*17f0*/  I2F.RP R6, R7 ;  /* 0x0000000700067306 */ /* 0x000e300000209400 */
[----:B0-----:R-:W0:Y:S02]  /*1800*/  MUFU.RCP R6, R6 ;  /* 0x0000000600067308 */ /* 0x001e240000001000 */
[----:B0-----:R-:W-:-:S06]  /*1810*/  VIADD R4, R6, 0xffffffe ;  /* 0x0ffffffe06047836 */ /* 0x001fcc0000000000 */
[----:B------:R0:W1:Y:S02]  /*1820*/  F2I.FTZ.U32.TRUNC.NTZ R5, R4 ;  /* 0x0000000400057305 */ /* 0x000064000021f000 */
[----:B0-----:R-:W-:Y:S02]  /*1830*/  HFMA2 R4, -RZ, RZ, 0, 0 ;  /* 0x00000000ff047431 */ /* 0x001fe400000001ff */
[----:B-1----:R-:W-:-:S04]  /*1840*/  IMAD.MOV R8, RZ, RZ, -R5 ;  /* 0x000000ffff087224 */ /* 0x002fc800078e0a05 */
[----:B------:R-:W-:Y:S01]  /*1850*/  IMAD R9, R8, R7, RZ ;  /* 0x0000000708097224 */ /* 0x000fe200078e02ff */
[----:B------:R-:W-:-:S03]  /*1860*/  IABS R8, R16 ;  /* 0x0000001000087213 */ /* 0x000fc60000000000 */
[----:B------:R-:W-:Y:S01]  /*1870*/  IMAD.HI.U32 R5, R5, R9, R4 ;  /* 0x0000000905057227 */ /* 0x000fe200078e0004 */
[----:B------:R-:W-:-:S03]  /*1880*/  LOP3.LUT R4, R11, R16, RZ, 0x3c, !PT ;  /* 0x000000100b047212 */ /* 0x000fc600078e3cff */
[----:B------:R-:W-:Y:S01]  /*1890*/  IMAD.MOV R8, RZ, RZ, -R8 ;  /* 0x000000ffff087224 */ /* 0x000fe200078e0a08 */
[----:B------:R-:W-:Y:S01]  /*18a0*/  ISETP.GE.AND P2, PT, R4, RZ, PT ;  /* 0x000000ff0400720c */ /* 0x000fe20003f46270 */
[----:B------:R-:W-:-:S04]  /*18b0*/  IMAD.HI.U32 R5, R5, R2, RZ ;  /* 0x0000000205057227 */ /* 0x000fc800078e00ff */
[----:B------:R-:W-:-:S05]  /*18c0*/  IMAD R6, R5, R8, R2 ;  /* 0x0000000805067224 */ /* 0x000fca00078e0202 */
[----:B------:R-:W-:-:S13]  /*18d0*/  ISETP.GT.U32.AND P1, PT, R7, R6, PT ;  /* 0x000000060700720c */ /* 0x000fda0003f24070 */
[----:B------:R-:W-:Y:S02]  /*18e0*/  @!P1 IMAD.IADD R6, R6, 0x1, -R7 ;  /* 0x0000000106069824 */ /* 0x000fe400078e0a07 */
[----:B------:R-:W-:Y:S01]  /*18f0*/  @!P1 VIADD R5, R5, 0x1 ;  /* 0x0000000105059836 */ /* 0x000fe20000000000 */
[----:B------:R-:W-:Y:S02]  /*1900*/  ISETP.NE.AND P1, PT, R16, RZ, PT ;  /* 0x000000ff1000720c */ /* 0x000fe40003f25270 */
[----:B------:R-:W-:-:S13]  /*1910*/  ISETP.GE.U32.AND P0, PT, R6, R7, PT ;  /* 0x000000070600720c */ /* 0x000fda0003f06070 */
[----:B------:R-:W-:Y:S01]  /*1920*/  @P0 VIADD R5, R5, 0x1 ;  /* 0x0000000105050836 */ /* 0x000fe20000000000 */
[----:B------:R-:W-:-:S03]  /*1930*/  ISETP.NE.AND P0, PT, R14, 0x2, PT ;  /* 0x000000020e00780c */ /* 0x000fc60003f05270 */
[----:B------:R-:W-:Y:S01]  /*1940*/  @!P2 IMAD.MOV R5, RZ, RZ, -R5 ;  /* 0x000000ffff05a224 */ /* 0x000fe200078e0a05 */
[----:B------:R-:W-:-:S04]  /*1950*/  @!P1 LOP3.LUT R5, RZ, R16, RZ, 0x33, !PT ;  /* 0x00000010ff059212 */ /* 0x000fc800078e33ff */
[----:B------:R-:W-:-:S04]  /*1960*/  SHF.R.S32.HI R4, RZ, 0x1f, R5 ;  /* 0x0000001fff047819 */ /* 0x000fc80000011405 */
[----:B------:R-:W-:-:S04]  /*1970*/  LEA.HI R4, R4, R5, RZ, 0x2 ;  /* 0x0000000504047211 */ /* 0x000fc800078f10ff */
[----:B------:R-:W-:-:S05]  /*1980*/  LOP3.LUT R4, R4, 0xfffffffc, RZ, 0xc0, !PT ;  /* 0xfffffffc04047812 */ /* 0x000fca00078ec0ff */
[----:B------:R-:W-:-:S04]  /*1990*/  IMAD.IADD R5, R5, 0x1, -R4 ;  /* 0x0000000105057824 */ /* 0x000fc800078e0a04 */
[----:B------:R-:W-:-:S04]  /*19a0*/  IMAD R5, R10, 0xa, R5 ;  /* 0x0000000a0a057824 */ /* 0x000fc800078e0205 */
[----:B------:R-:W-:Y:S01]  /*19b0*/  VIADD R10, R5, 0x1 ;  /* 0x00000001050a7836 */ /* 0x000fe20000000000 */
        /* <DEDUP_REMOVED lines=8> */
[----:B0-----:R-:W-:Y:S01]  /*1a40*/  MOV R4, RZ ;  /* 0x000000ff00047202 */ /* 0x001fe20000000f00 */
[----:B-1----:R-:W-:-:S04]  /*1a50*/  IMAD.MOV R6, RZ, RZ, -R5 ;  /* 0x000000ffff067224 */ /* 0x002fc800078e0a05 */
[----:B------:R-:W-:Y:S01]  /*1a60*/  IMAD R9, R6, R7, RZ ;  /* 0x0000000706097224 */ /* 0x000fe200078e02ff */
[----:B------:R-:W-:-:S03]  /*1a70*/  IABS R6, R8 ;  /* 0x0000000800067213 */ /* 0x000fc60000000000 */
[----:B------:R-:W-:-:S04]  /*1a80*/  IMAD.HI.U32 R5, R5, R9, R4 ;  /* 0x0000000905057227 */ /* 0x000fc800078e0004 */
[----:B------:R-:W-:Y:S02]  /*1a90*/  IMAD.MOV R6, RZ, RZ, -R6 ;  /* 0x000000ffff067224 */ /* 0x000fe400078e0a06 */
        /* <DEDUP_REMOVED lines=9> */
[----:B------:R-:W-:-:S06]  /*1b30*/  @P0 VIADD R5, R5, 0x1 ;  /* 0x0000000105050836 */ /* 0x000fcc0000000000 */
[----:B------:R-:W-:Y:S01]  /*1b40*/  @!P2 IMAD.MOV R5, RZ, RZ, -R5 ;  /* 0x000000ffff05a224 */ /* 0x000fe200078e0a05 */
[----:B------:R-:W-:-:S04]  /*1b50*/  @!P1 LOP3.LUT R5, RZ, R8, RZ, 0x33, !PT ;  /* 0x00000008ff059212 */ /* 0x000fc800078e33ff */
[----:B------:R-:W-:-:S04]  /*1b60*/  SHF.R.S32.HI R2, RZ, 0x1f, R5 ;  /* 0x0000001fff027819 */ /* 0x000fc80000011405 */
[----:B------:R-:W-:-:S04]  /*1b70*/  LEA.HI R2, R2, R5, RZ, 0x2 ;  /* 0x0000000502027211 */ /* 0x000fc800078f10ff */
[----:B------:R-:W-:-:S05]  /*1b80*/  LOP3.LUT R2, R2, 0xfffffffc, RZ, 0xc0, !PT ;  /* 0xfffffffc02027812 */ /* 0x000fca00078ec0ff */
[----:B------:R-:W-:-:S04]  /*1b90*/  IMAD.IADD R5, R5, 0x1, -R2 ;  /* 0x0000000105057824 */ /* 0x000fc800078e0a02 */
[----:B------:R-:W-:-:S04]  /*1ba0*/  IMAD R5, R10, 0xa, R5 ;  /* 0x0000000a0a057824 */ /* 0x000fc800078e0205 */
[----:B------:R-:W-:-:S07]  /*1bb0*/  VIADD R10, R5, 0x1 ;  /* 0x00000001050a7836 */ /* 0x000fce0000000000 */
.L_x_15:
[----:B------:R-:W0:Y:S01]  /*1bc0*/  S2UR UR5, SR_CgaCtaId ;  /* 0x00000000000579c3 */ /* 0x000e220000008800 */
[----:B------:R-:W-:-:S07]  /*1bd0*/  UMOV UR4, 0x400 ;  /* 0x0000040000047882 */ /* 0x000fce0000000000 */
[----:B-1----:R-:W1:Y:S01]  /*1be0*/  LDC.64 R2, c[0x0][0x388] ;  /* 0x0000e200ff027b82 */ /* 0x002e620000000a00 */
[----:B0-----:R-:W-:-:S06]  /*1bf0*/  ULEA UR4, UR5, UR4, 0x18 ;  /* 0x0000000405047291 */ /* 0x001fcc000f8ec0ff */
[----:B--2---:R-:W-:Y:S01]  /*1c00*/  LEA R4, R11, UR4, 0x2 ;  /* 0x000000040b047c11 */ /* 0x004fe2000f8e10ff */
[----:B-1----:R-:W-:-:S04]  /*1c10*/  IMAD.WIDE R2, R10, 0x4, R2 ;  /* 0x000000040a027825 */ /* 0x002fc800078e0202 */
[----:B------:R-:W0:Y:S01]  /*1c20*/  LDS R5, [R4] ;  /* 0x0000000004057984 */ /* 0x000e220000000800 */
[----:B------:R-:W1:Y:S01]  /*1c30*/  LDCU UR4, c[0x0][0x394] ;  /* 0x00007280ff0477ac */ /* 0x000e620008000800 */
[----:B------:R-:W-:-:S05]  /*1c40*/  IMAD.IADD R11, R0, 0x1, R11 ;  /* 0x00000001000b7824 */ /* 0x000fca00078e020b */
[----:B-1----:R-:W-:Y:S01]  /*1c50*/  ISETP.GE.AND P0, PT, R11, UR4, PT ;  /* 0x000000040b007c0c */ /* 0x002fe2000bf06270 */
[----:B0-----:R0:W-:-:S12]  /*1c60*/  REDG.E.ADD.STRONG.GPU desc[UR6][R2.64], R5 ;  /* 0x000000050200798e */ /* 0x0011d8000c12e106 */
[----:B------:R-:W-:Y:S05]  /*1c70*/  @!P0 BRA `(.L_x_16) ;  /* 0xfffffff000148947 */ /* 0x000fea000383ffff */
[----:B------:R-:W-:Y:S05]  /*1c80*/  EXIT ;  /* 0x000000000000794d */ /* 0x000fea0003800000 */
.L_x_17:
[----:B------:R-:W-:-:S00]  /*1c90*/  BRA `(.L_x_17) ;  /* 0xfffffffc00fc7947 */ /* 0x000fc0000383ffff */
[----:B------:R-:W-:-:S00]  /*1ca0*/  NOP ;  /* 0x0000000000007918 */ /* 0x000fc00000000000 */
        /* <DEDUP_REMOVED lines=13> */
.L_x_21:


//--------------------- .text._Z14computeLengthsPcPii --------------------------
	.section	.text._Z14computeLengthsPcPii,"ax",@progbits
	.align	128
        .global         _Z14computeLengthsPcPii
        .type           _Z14computeLengthsPcPii,@function
        .size           _Z14computeLengthsPcPii,(.L_x_22 - _Z14computeLengthsPcPii)
        .other          _Z14computeLengthsPcPii,@"STO_CUDA_ENTRY STV_DEFAULT"
_Z14computeLengthsPcPii:
.text._Z14computeLengthsPcPii:
[----:B------:R-:W-:Y:S01]  /*0000*/  LDC R1, c[0x0][0x37c] ;  /* 0x0000df00ff017b82 */ /* 0x000fe20000000800 */
[----:B------:R-:W0:Y:S07]  /*0010*/  S2R R0, SR_TID.X ;  /* 0x0000000000007919 */ /* 0x000e2e0000002100 */
[----:B------:R-:W0:Y:S01]  /*0020*/  S2UR UR4, SR_CTAID.X ;  /* 0x00000000000479c3 */ /* 0x000e220000002500 */
[----:B------:R-:W1:Y:S07]  /*0030*/  LDCU UR5, c[0x0][0x390] ;  /* 0x00007200ff0577ac */ /* 0x000e6e0008000800 */
[----:B------:R-:W0:Y:S02]  /*0040*/  LDC R5, c[0x0][0x360] ;  /* 0x0000d800ff057b82 */ /* 0x000e240000000800 */
[----:B0-----:R-:W-:-:S05]  /*0050*/  IMAD R5, R5, UR4, R0 ;  /* 0x0000000405057c24 */ /* 0x001fca000f8e0200 */
[----:B-1----:R-:W-:-:S13]  /*0060*/  ISETP.GE.AND P0, PT, R5, UR5, PT ;  /* 0x0000000505007c0c */ /* 0x002fda000bf06270 */
[----:B------:R-:W-:Y:S05]  /*0070*/  @P0 EXIT ;  /* 0x000000000000094d */ /* 0x000fea0003800000 */
[----:B------:R-:W0:Y:S01]  /*0080*/  LDCU.64 UR6, c[0x0][0x380] ;  /* 0x00007000ff0677ac */ /* 0x000e220008000a00 */
[----:B------:R-:W-:Y:S01]  /*0090*/  IMAD R0, R5, 0xb, RZ ;  /* 0x0000000b05007824 */ /* 0x000fe200078e02ff */
[----:B------:R-:W1:Y:S04]  /*00a0*/  LDCU.64 UR4, c[0x0][0x358] ;  /* 0x00006b00ff0477ac */ /* 0x000e680008000a00 */
[----:B0-----:R-:W-:-:S04]  /*00b0*/  IADD3 R2, P0, PT, R0, UR6, RZ ;  /* 0x0000000600027c10 */ /* 0x001fc8000ff1e0ff */
[----:B------:R-:W-:-:S05]  /*00c0*/  LEA.HI.X.SX32 R3, R0, UR7, 0x1, P0 ;  /* 0x0000000700037c11 */ /* 0x000fca00080f0eff */
[----:B-1----:R-:W2:Y:S01]  /*00d0*/  LDG.E.U8 R0, desc[UR4][R2.64] ;  /* 0x0000000402007981 */ /* 0x002ea2000c1e1100 */
[----:B------:R-:W-:Y:S01]  /*00e0*/  BSSY.RECONVERGENT B0, `(.L_x_18) ;  /* 0x000002c000007945 */ /* 0x000fe20003800200 */
[----:B------:R-:W-:Y:S01]  /*00f0*/  IMAD.MOV.U32 R7, RZ, RZ, RZ ;  /* 0x000000ffff077224 */ /* 0x000fe200078e00ff */
[----:B--2---:R-:W-:-:S13]  /*0100*/  ISETP.NE.AND P0, PT, R0, RZ, PT ;  /* 0x000000ff0000720c */ /* 0x004fda0003f05270 */
[----:B------:R-:W-:Y:S05]  /*0110*/  @!P0 BRA `(.L_x_19) ;  /* 0x0000000000a08947 */ /* 0x000fea0003800000 */
[----:B------:R-:W2:Y:S01]  /*0120*/  LDG.E.U8 R0, desc[UR4][R2.64+0x1] ;  /* 0x0000010402007981 */ /* 0x000ea2000c1e1100 */
[----:B------:R-:W-:Y:S01]  /*0130*/  IMAD.MOV.U32 R7, RZ, RZ, 0x1 ;  /* 0x00000001ff077424 */ /* 0x000fe200078e00ff */
        /* <DEDUP_REMOVED lines=34> */
[----:B------:R-:W2:Y:S02]  /*0360*/  LDG.E.U8 R2, desc[UR4][R2.64+0xa] ;  /* 0x00000a0402027981 */ /* 0x000ea4000c1e1100 */
[----:B--2---:R-:W-:-:S13]  /*0370*/  ISETP.NE.AND P0, PT, R2, RZ, PT ;  /* 0x000000ff0200720c */ /* 0x004fda0003f05270 */
[----:B------:R-:W-:Y:S05]  /*0380*/  @P0 EXIT ;  /* 0x000000000000094d */ /* 0x000fea0003800000 */
[----:B------:R-:W-:-:S07]  /*0390*/  IMAD.MOV.U32 R7, RZ, RZ, 0xa ;  /* 0x0000000aff077424 */ /* 0x000fce00078e00ff */
.L_x_19:
[----:B------:R-:W-:Y:S05]  /*03a0*/  BSYNC.RECONVERGENT B0 ;  /* 0x0000000000007941 */ /* 0x000fea0003800200 */
.L_x_18:
[----:B------:R-:W0:Y:S02]  /*03b0*/  LDC.64 R2, c[0x0][0x388] ;  /* 0x0000e200ff027b82 */ /* 0x000e240000000a00 */
[----:B0-----:R-:W-:-:S05]  /*03c0*/  IMAD.WIDE R2, R5, 0x4, R2 ;  /* 0x0000000405027825 */ /* 0x001fca00078e0202 */
[----:B------:R-:W-:Y:S01]  /*03d0*/  STG.E desc[UR4][R2.64], R7 ;  /* 0x0000000702007986 */ /* 0x000fe2000c101904 */
[----:B------:R-:W-:Y:S05]  /*03e0*/  EXIT ;  /* 0x000000000000794d */ /* 0x000fea0003800000 */
.L_x_20:
        /* <DEDUP_REMOVED lines=9> */
.L_x_22:


//--------------------- .nv.shared._Z18computeNCountGramsPiS_iiii --------------------------
	.section	.nv.shared._Z18computeNCountGramsPiS_iiii,"aw",@nobits
	.sectionflags	@""
	.align	16
	.zero		1024


//--------------------- .nv.shared.reserved.0     --------------------------
	.section	.nv.shared.reserved.0,"aw",@nobits
	.weak		__nv_reservedSMEM_offset_0_alias
	.size		__nv_reservedSMEM_offset_0_alias, 0, 64
	.other		__nv_reservedSMEM_offset_0_alias,@"STO_CUDA_RESERVED_SHARED STV_DEFAULT"
__nv_reservedSMEM_offset_0_alias:
	.zero		0
	.zero		64


//--------------------- .nv.shared._Z14computeLengthsPcPii --------------------------
	.section	.nv.shared._Z14computeLengthsPcPii,"aw",@nobits
	.sectionflags	@""
	.align	16
	.zero		1024


//--------------------- .nv.constant0._Z18computeNCountGramsPiS_iiii --------------------------
	.section	.nv.constant0._Z18computeNCountGramsPiS_iiii,"a",@progbits
	.sectionflags	@""
	.align	4
.nv.constant0._Z18computeNCountGramsPiS_iiii:
	.zero		928


//--------------------- .nv.constant0._Z14computeLengthsPcPii --------------------------
	.section	.nv.constant0._Z14computeLengthsPcPii,"a",@progbits
	.sectionflags	@""
	.align	4
.nv.constant0._Z14computeLengthsPcPii:
	.zero		916


//--------------------- SYMBOLS --------------------------

	.type		.nv.reservedSmem.offset0,@object
	.size		.nv.reservedSmem.offset0,0x4
	.type		.nv.reservedSmem.cap,@object
	.size		.nv.reservedSmem.cap,0x4
